//
// Generated by NVIDIA NVVM Compiler
//
// Compiler Build ID: CL-36424714
// Cuda compilation tools, release 13.0, V13.0.88
// Based on NVVM 20.0.0
//

.version 9.0
.target sm_100
.address_size 64

	// .globl	_Z24make_iteration_in_sharedPKiS0_iiPiS1_
// _ZZ24make_iteration_in_sharedPKiS0_iiPiS1_E28shared_iter_block_infections has been demoted
// _ZZ24make_iteration_in_sharedPKiS0_iiPiS1_E9shared_in has been demoted
// _ZZ24make_iteration_in_globalPKiS0_iiPiS1_E28shared_iter_block_infections has been demoted

.visible .entry _Z24make_iteration_in_sharedPKiS0_iiPiS1_(
	.param .u64 .ptr .align 1 _Z24make_iteration_in_sharedPKiS0_iiPiS1__param_0,
	.param .u64 .ptr .align 1 _Z24make_iteration_in_sharedPKiS0_iiPiS1__param_1,
	.param .u32 _Z24make_iteration_in_sharedPKiS0_iiPiS1__param_2,
	.param .u32 _Z24make_iteration_in_sharedPKiS0_iiPiS1__param_3,
	.param .u64 .ptr .align 1 _Z24make_iteration_in_sharedPKiS0_iiPiS1__param_4,
	.param .u64 .ptr .align 1 _Z24make_iteration_in_sharedPKiS0_iiPiS1__param_5
)
{
	.reg .pred 	%p<64>;
	.reg .b32 	%r<263>;
	.reg .b64 	%rd<34>;
	// demoted variable
	.shared .align 4 .b8 _ZZ24make_iteration_in_sharedPKiS0_iiPiS1_E28shared_iter_block_infections[256];
	// demoted variable
	.shared .align 4 .b8 _ZZ24make_iteration_in_sharedPKiS0_iiPiS1_E9shared_in[256];
	ld.param.u64 	%rd4, [_Z24make_iteration_in_sharedPKiS0_iiPiS1__param_0];
	ld.param.u64 	%rd7, [_Z24make_iteration_in_sharedPKiS0_iiPiS1__param_1];
	ld.param.u32 	%r68, [_Z24make_iteration_in_sharedPKiS0_iiPiS1__param_2];
	ld.param.u32 	%r69, [_Z24make_iteration_in_sharedPKiS0_iiPiS1__param_3];
	ld.param.u64 	%rd5, [_Z24make_iteration_in_sharedPKiS0_iiPiS1__param_4];
	ld.param.u64 	%rd6, [_Z24make_iteration_in_sharedPKiS0_iiPiS1__param_5];
	cvta.to.global.u64 	%rd1, %rd7;
	mov.u32 	%r1, %tid.y;
	shl.b32 	%r70, %r1, 5;
	mov.u32 	%r71, _ZZ24make_iteration_in_sharedPKiS0_iiPiS1_E28shared_iter_block_infections;
	add.s32 	%r72, %r71, %r70;
	mov.u32 	%r2, %tid.x;
	shl.b32 	%r73, %r2, 2;
	add.s32 	%r3, %r72, %r73;
	mov.b32 	%r74, 0;
	st.shared.u32 	[%r3], %r74;
	mov.u32 	%r4, %ctaid.y;
	mov.u32 	%r5, %ntid.y;
	mad.lo.s32 	%r6, %r4, %r5, %r1;
	mov.u32 	%r7, %ctaid.x;
	mov.u32 	%r8, %ntid.x;
	mad.lo.s32 	%r9, %r7, %r8, %r2;
	max.s32 	%r75, %r6, %r9;
	setp.ge.s32 	%p3, %r75, %r68;
	@%p3 bra 	$L__BB0_54;
	mul.lo.s32 	%r10, %r68, %r6;
	add.s32 	%r11, %r10, %r9;
	mul.wide.s32 	%rd8, %r11, 4;
	add.s64 	%rd2, %rd1, %rd8;
	ld.global.u32 	%r12, [%rd2];
	mov.u32 	%r77, _ZZ24make_iteration_in_sharedPKiS0_iiPiS1_E9shared_in;
	add.s32 	%r78, %r77, %r70;
	add.s32 	%r13, %r78, %r73;
	st.shared.u32 	[%r13], %r12;
	bar.sync 	0;
	setp.lt.s32 	%p4, %r12, 1;
	@%p4 bra 	$L__BB0_3;
	add.s32 	%r111, %r12, -1;
	setp.eq.s32 	%p62, %r111, 0;
	selp.b32 	%r262, -30, %r111, %p62;
	bra.uni 	$L__BB0_52;
$L__BB0_3:
	setp.gt.s32 	%p5, %r12, -1;
	@%p5 bra 	$L__BB0_5;
	add.s32 	%r262, %r12, 1;
	bra.uni 	$L__BB0_52;
$L__BB0_5:
	add.s32 	%r16, %r6, -1;
	setp.ge.u32 	%p6, %r16, %r68;
	sub.s32 	%r17, %r10, %r68;
	setp.lt.s32 	%p7, %r9, 1;
	setp.gt.s32 	%p8, %r9, %r68;
	or.pred  	%p1, %p7, %p8;
	or.pred  	%p9, %p1, %p6;
	cvt.s64.s32 	%rd9, %r17;
	cvt.s64.s32 	%rd10, %r9;
	add.s64 	%rd11, %rd10, %rd9;
	shl.b64 	%rd12, %rd11, 2;
	add.s64 	%rd3, %rd1, %rd12;
	mov.b32 	%r247, 0;
	@%p9 bra 	$L__BB0_10;
	add.s32 	%r81, %r1, -1;
	setp.ge.u32 	%p10, %r81, %r5;
	add.s32 	%r82, %r2, -1;
	setp.ge.u32 	%p11, %r82, %r8;
	or.pred  	%p12, %p10, %p11;
	@%p12 bra 	$L__BB0_8;
	ld.shared.u32 	%r244, [%r13+-36];
	bra.uni 	$L__BB0_9;
$L__BB0_8:
	ld.global.u32 	%r244, [%rd3+-4];
$L__BB0_9:
	setp.gt.s32 	%p13, %r244, 0;
	selp.u32 	%r247, 1, 0, %p13;
$L__BB0_10:
	setp.lt.s32 	%p15, %r9, 0;
	or.pred  	%p16, %p15, %p6;
	@%p16 bra 	$L__BB0_15;
	add.s32 	%r83, %r1, -1;
	setp.lt.u32 	%p17, %r83, %r5;
	setp.lt.u32 	%p18, %r2, %r8;
	and.pred  	%p19, %p17, %p18;
	@%p19 bra 	$L__BB0_13;
	add.s32 	%r84, %r9, %r17;
	mul.wide.s32 	%rd13, %r84, 4;
	add.s64 	%rd14, %rd1, %rd13;
	ld.global.u32 	%r246, [%rd14];
	bra.uni 	$L__BB0_14;
$L__BB0_13:
	ld.shared.u32 	%r246, [%r13+-32];
$L__BB0_14:
	setp.gt.s32 	%p20, %r246, 0;
	selp.u32 	%r85, 1, 0, %p20;
	add.s32 	%r247, %r247, %r85;
$L__BB0_15:
	add.s32 	%r28, %r9, 1;
	setp.lt.s32 	%p22, %r9, -1;
	setp.ge.s32 	%p23, %r28, %r68;
	or.pred  	%p2, %p22, %p23;
	or.pred  	%p24, %p2, %p6;
	@%p24 bra 	$L__BB0_20;
	add.s32 	%r86, %r1, -1;
	setp.lt.u32 	%p25, %r86, %r5;
	add.s32 	%r87, %r2, 1;
	setp.lt.u32 	%p26, %r87, %r8;
	and.pred  	%p27, %p25, %p26;
	@%p27 bra 	$L__BB0_18;
	ld.global.u32 	%r248, [%rd3+4];
	bra.uni 	$L__BB0_19;
$L__BB0_18:
	ld.shared.u32 	%r248, [%r13+-28];
$L__BB0_19:
	setp.gt.s32 	%p28, %r248, 0;
	selp.u32 	%r88, 1, 0, %p28;
	add.s32 	%r247, %r247, %r88;
$L__BB0_20:
	@%p1 bra 	$L__BB0_25;
	setp.lt.u32 	%p29, %r1, %r5;
	add.s32 	%r89, %r2, -1;
	setp.lt.u32 	%p30, %r89, %r8;
	and.pred  	%p31, %p29, %p30;
	@%p31 bra 	$L__BB0_23;
	add.s32 	%r90, %r11, -1;
	mul.wide.u32 	%rd15, %r90, 4;
	add.s64 	%rd16, %rd1, %rd15;
	ld.global.u32 	%r250, [%rd16];
	bra.uni 	$L__BB0_24;
$L__BB0_23:
	ld.shared.u32 	%r250, [%r13+-4];
$L__BB0_24:
	setp.gt.s32 	%p32, %r250, 0;
	selp.u32 	%r91, 1, 0, %p32;
	add.s32 	%r247, %r247, %r91;
$L__BB0_25:
	@%p15 bra 	$L__BB0_30;
	setp.lt.u32 	%p34, %r1, %r5;
	setp.lt.u32 	%p35, %r2, %r8;
	and.pred  	%p36, %p34, %p35;
	@%p36 bra 	$L__BB0_28;
	ld.global.u32 	%r252, [%rd2];
	bra.uni 	$L__BB0_29;
$L__BB0_28:
	ld.shared.u32 	%r252, [%r13];
$L__BB0_29:
	setp.gt.s32 	%p37, %r252, 0;
	selp.u32 	%r92, 1, 0, %p37;
	add.s32 	%r247, %r247, %r92;
$L__BB0_30:
	@%p2 bra 	$L__BB0_35;
	setp.lt.u32 	%p38, %r1, %r5;
	add.s32 	%r93, %r2, 1;
	setp.lt.u32 	%p39, %r93, %r8;
	and.pred  	%p40, %p38, %p39;
	@%p40 bra 	$L__BB0_33;
	add.s32 	%r94, %r11, 1;
	mul.wide.u32 	%rd17, %r94, 4;
	add.s64 	%rd18, %rd1, %rd17;
	ld.global.u32 	%r254, [%rd18];
	bra.uni 	$L__BB0_34;
$L__BB0_33:
	ld.shared.u32 	%r254, [%r13+4];
$L__BB0_34:
	setp.gt.s32 	%p41, %r254, 0;
	selp.u32 	%r95, 1, 0, %p41;
	add.s32 	%r247, %r247, %r95;
$L__BB0_35:
	add.s32 	%r49, %r6, 1;
	setp.ge.u32 	%p42, %r49, %r68;
	add.s32 	%r50, %r1, 1;
	shl.b32 	%r96, %r68, 1;
	add.s32 	%r51, %r17, %r96;
	or.pred  	%p43, %p1, %p42;
	@%p43 bra 	$L__BB0_40;
	setp.lt.u32 	%p44, %r50, %r5;
	add.s32 	%r97, %r2, -1;
	setp.lt.u32 	%p45, %r97, %r8;
	and.pred  	%p46, %p44, %p45;
	@%p46 bra 	$L__BB0_38;
	add.s32 	%r98, %r9, %r51;
	add.s32 	%r99, %r98, -1;
	mul.wide.u32 	%rd19, %r99, 4;
	add.s64 	%rd20, %rd1, %rd19;
	ld.global.u32 	%r256, [%rd20];
	bra.uni 	$L__BB0_39;
$L__BB0_38:
	ld.shared.u32 	%r256, [%r13+28];
$L__BB0_39:
	setp.gt.s32 	%p47, %r256, 0;
	selp.u32 	%r100, 1, 0, %p47;
	add.s32 	%r247, %r247, %r100;
$L__BB0_40:
	setp.ge.u32 	%p48, %r49, %r68;
	setp.lt.s32 	%p49, %r9, 0;
	or.pred  	%p50, %p49, %p48;
	@%p50 bra 	$L__BB0_45;
	setp.lt.u32 	%p51, %r50, %r5;
	setp.lt.u32 	%p52, %r2, %r8;
	and.pred  	%p53, %p51, %p52;
	@%p53 bra 	$L__BB0_43;
	add.s32 	%r101, %r11, %r68;
	mul.wide.u32 	%rd21, %r101, 4;
	add.s64 	%rd22, %rd1, %rd21;
	ld.global.u32 	%r258, [%rd22];
	bra.uni 	$L__BB0_44;
$L__BB0_43:
	ld.shared.u32 	%r258, [%r13+32];
$L__BB0_44:
	setp.gt.s32 	%p54, %r258, 0;
	selp.u32 	%r102, 1, 0, %p54;
	add.s32 	%r247, %r247, %r102;
$L__BB0_45:
	setp.ge.u32 	%p55, %r49, %r68;
	or.pred  	%p56, %p2, %p55;
	@%p56 bra 	$L__BB0_50;
	setp.lt.u32 	%p57, %r50, %r5;
	add.s32 	%r103, %r2, 1;
	setp.lt.u32 	%p58, %r103, %r8;
	and.pred  	%p59, %p57, %p58;
	@%p59 bra 	$L__BB0_48;
	add.s32 	%r104, %r28, %r51;
	mul.wide.u32 	%rd23, %r104, 4;
	add.s64 	%rd24, %rd1, %rd23;
	ld.global.u32 	%r260, [%rd24];
	bra.uni 	$L__BB0_49;
$L__BB0_48:
	ld.shared.u32 	%r260, [%r13+36];
$L__BB0_49:
	setp.gt.s32 	%p60, %r260, 0;
	selp.u32 	%r105, 1, 0, %p60;
	add.s32 	%r247, %r247, %r105;
$L__BB0_50:
	cvta.to.global.u64 	%rd25, %rd4;
	mul.wide.s32 	%rd26, %r11, 4;
	add.s64 	%rd27, %rd25, %rd26;
	ld.global.u32 	%r107, [%rd27];
	setp.le.s32 	%p61, %r247, %r107;
	mov.b32 	%r262, 0;
	@%p61 bra 	$L__BB0_52;
	ld.shared.u32 	%r109, [%r3];
	add.s32 	%r110, %r109, 1;
	st.shared.u32 	[%r3], %r110;
	mov.b32 	%r262, 10;
$L__BB0_52:
	cvta.to.global.u64 	%rd28, %rd5;
	mul.wide.s32 	%rd29, %r11, 4;
	add.s64 	%rd30, %rd28, %rd29;
	st.global.u32 	[%rd30], %r262;
	bar.sync 	0;
	or.b32  	%r112, %r2, %r1;
	setp.ne.s32 	%p63, %r112, 0;
	@%p63 bra 	$L__BB0_54;
	mov.u32 	%r113, %nctaid.x;
	mov.u32 	%r114, %nctaid.y;
	mad.lo.s32 	%r115, %r69, %r114, %r4;
	mad.lo.s32 	%r116, %r115, %r113, %r7;
	cvta.to.global.u64 	%rd31, %rd6;
	mul.wide.s32 	%rd32, %r116, 4;
	add.s64 	%rd33, %rd31, %rd32;
	ld.shared.u32 	%r117, [_ZZ24make_iteration_in_sharedPKiS0_iiPiS1_E28shared_iter_block_infections];
	ld.shared.u32 	%r118, [_ZZ24make_iteration_in_sharedPKiS0_iiPiS1_E28shared_iter_block_infections+4];
	add.s32 	%r119, %r117, %r118;
	ld.shared.u32 	%r120, [_ZZ24make_iteration_in_sharedPKiS0_iiPiS1_E28shared_iter_block_infections+8];
	add.s32 	%r121, %r119, %r120;
	ld.shared.u32 	%r122, [_ZZ24make_iteration_in_sharedPKiS0_iiPiS1_E28shared_iter_block_infections+12];
	add.s32 	%r123, %r121, %r122;
	ld.shared.u32 	%r124, [_ZZ24make_iteration_in_sharedPKiS0_iiPiS1_E28shared_iter_block_infections+16];
	add.s32 	%r125, %r123, %r124;
	ld.shared.u32 	%r126, [_ZZ24make_iteration_in_sharedPKiS0_iiPiS1_E28shared_iter_block_infections+20];
	add.s32 	%r127, %r125, %r126;
	ld.shared.u32 	%r128, [_ZZ24make_iteration_in_sharedPKiS0_iiPiS1_E28shared_iter_block_infections+24];
	add.s32 	%r129, %r127, %r128;
	ld.shared.u32 	%r130, [_ZZ24make_iteration_in_sharedPKiS0_iiPiS1_E28shared_iter_block_infections+28];
	add.s32 	%r131, %r129, %r130;
	ld.shared.u32 	%r132, [_ZZ24make_iteration_in_sharedPKiS0_iiPiS1_E28shared_iter_block_infections+32];
	add.s32 	%r133, %r131, %r132;
	ld.shared.u32 	%r134, [_ZZ24make_iteration_in_sharedPKiS0_iiPiS1_E28shared_iter_block_infections+36];
	add.s32 	%r135, %r133, %r134;
	ld.shared.u32 	%r136, [_ZZ24make_iteration_in_sharedPKiS0_iiPiS1_E28shared_iter_block_infections+40];
	add.s32 	%r137, %r135, %r136;
	ld.shared.u32 	%r138, [_ZZ24make_iteration_in_sharedPKiS0_iiPiS1_E28shared_iter_block_infections+44];
	add.s32 	%r139, %r137, %r138;
	ld.shared.u32 	%r140, [_ZZ24make_iteration_in_sharedPKiS0_iiPiS1_E28shared_iter_block_infections+48];
	add.s32 	%r141, %r139, %r140;
	ld.shared.u32 	%r142, [_ZZ24make_iteration_in_sharedPKiS0_iiPiS1_E28shared_iter_block_infections+52];
	add.s32 	%r143, %r141, %r142;
	ld.shared.u32 	%r144, [_ZZ24make_iteration_in_sharedPKiS0_iiPiS1_E28shared_iter_block_infections+56];
	add.s32 	%r145, %r143, %r144;
	ld.shared.u32 	%r146, [_ZZ24make_iteration_in_sharedPKiS0_iiPiS1_E28shared_iter_block_infections+60];
	add.s32 	%r147, %r145, %r146;
	ld.shared.u32 	%r148, [_ZZ24make_iteration_in_sharedPKiS0_iiPiS1_E28shared_iter_block_infections+64];
	add.s32 	%r149, %r147, %r148;
	ld.shared.u32 	%r150, [_ZZ24make_iteration_in_sharedPKiS0_iiPiS1_E28shared_iter_block_infections+68];
	add.s32 	%r151, %r149, %r150;
	ld.shared.u32 	%r152, [_ZZ24make_iteration_in_sharedPKiS0_iiPiS1_E28shared_iter_block_infections+72];
	add.s32 	%r153, %r151, %r152;
	ld.shared.u32 	%r154, [_ZZ24make_iteration_in_sharedPKiS0_iiPiS1_E28shared_iter_block_infections+76];
	add.s32 	%r155, %r153, %r154;
	ld.shared.u32 	%r156, [_ZZ24make_iteration_in_sharedPKiS0_iiPiS1_E28shared_iter_block_infections+80];
	add.s32 	%r157, %r155, %r156;
	ld.shared.u32 	%r158, [_ZZ24make_iteration_in_sharedPKiS0_iiPiS1_E28shared_iter_block_infections+84];
	add.s32 	%r159, %r157, %r158;
	ld.shared.u32 	%r160, [_ZZ24make_iteration_in_sharedPKiS0_iiPiS1_E28shared_iter_block_infections+88];
	add.s32 	%r161, %r159, %r160;
	ld.shared.u32 	%r162, [_ZZ24make_iteration_in_sharedPKiS0_iiPiS1_E28shared_iter_block_infections+92];
	add.s32 	%r163, %r161, %r162;
	ld.shared.u32 	%r164, [_ZZ24make_iteration_in_sharedPKiS0_iiPiS1_E28shared_iter_block_infections+96];
	add.s32 	%r165, %r163, %r164;
	ld.shared.u32 	%r166, [_ZZ24make_iteration_in_sharedPKiS0_iiPiS1_E28shared_iter_block_infections+100];
	add.s32 	%r167, %r165, %r166;
	ld.shared.u32 	%r168, [_ZZ24make_iteration_in_sharedPKiS0_iiPiS1_E28shared_iter_block_infections+104];
	add.s32 	%r169, %r167, %r168;
	ld.shared.u32 	%r170, [_ZZ24make_iteration_in_sharedPKiS0_iiPiS1_E28shared_iter_block_infections+108];
	add.s32 	%r171, %r169, %r170;
	ld.shared.u32 	%r172, [_ZZ24make_iteration_in_sharedPKiS0_iiPiS1_E28shared_iter_block_infections+112];
	add.s32 	%r173, %r171, %r172;
	ld.shared.u32 	%r174, [_ZZ24make_iteration_in_sharedPKiS0_iiPiS1_E28shared_iter_block_infections+116];
	add.s32 	%r175, %r173, %r174;
	ld.shared.u32 	%r176, [_ZZ24make_iteration_in_sharedPKiS0_iiPiS1_E28shared_iter_block_infections+120];
	add.s32 	%r177, %r175, %r176;
	ld.shared.u32 	%r178, [_ZZ24make_iteration_in_sharedPKiS0_iiPiS1_E28shared_iter_block_infections+124];
	add.s32 	%r179, %r177, %r178;
	ld.shared.u32 	%r180, [_ZZ24make_iteration_in_sharedPKiS0_iiPiS1_E28shared_iter_block_infections+128];
	add.s32 	%r181, %r179, %r180;
	ld.shared.u32 	%r182, [_ZZ24make_iteration_in_sharedPKiS0_iiPiS1_E28shared_iter_block_infections+132];
	add.s32 	%r183, %r181, %r182;
	ld.shared.u32 	%r184, [_ZZ24make_iteration_in_sharedPKiS0_iiPiS1_E28shared_iter_block_infections+136];
	add.s32 	%r185, %r183, %r184;
	ld.shared.u32 	%r186, [_ZZ24make_iteration_in_sharedPKiS0_iiPiS1_E28shared_iter_block_infections+140];
	add.s32 	%r187, %r185, %r186;
	ld.shared.u32 	%r188, [_ZZ24make_iteration_in_sharedPKiS0_iiPiS1_E28shared_iter_block_infections+144];
	add.s32 	%r189, %r187, %r188;
	ld.shared.u32 	%r190, [_ZZ24make_iteration_in_sharedPKiS0_iiPiS1_E28shared_iter_block_infections+148];
	add.s32 	%r191, %r189, %r190;
	ld.shared.u32 	%r192, [_ZZ24make_iteration_in_sharedPKiS0_iiPiS1_E28shared_iter_block_infections+152];
	add.s32 	%r193, %r191, %r192;
	ld.shared.u32 	%r194, [_ZZ24make_iteration_in_sharedPKiS0_iiPiS1_E28shared_iter_block_infections+156];
	add.s32 	%r195, %r193, %r194;
	ld.shared.u32 	%r196, [_ZZ24make_iteration_in_sharedPKiS0_iiPiS1_E28shared_iter_block_infections+160];
	add.s32 	%r197, %r195, %r196;
	ld.shared.u32 	%r198, [_ZZ24make_iteration_in_sharedPKiS0_iiPiS1_E28shared_iter_block_infections+164];
	add.s32 	%r199, %r197, %r198;
	ld.shared.u32 	%r200, [_ZZ24make_iteration_in_sharedPKiS0_iiPiS1_E28shared_iter_block_infections+168];
	add.s32 	%r201, %r199, %r200;
	ld.shared.u32 	%r202, [_ZZ24make_iteration_in_sharedPKiS0_iiPiS1_E28shared_iter_block_infections+172];
	add.s32 	%r203, %r201, %r202;
	ld.shared.u32 	%r204, [_ZZ24make_iteration_in_sharedPKiS0_iiPiS1_E28shared_iter_block_infections+176];
	add.s32 	%r205, %r203, %r204;
	ld.shared.u32 	%r206, [_ZZ24make_iteration_in_sharedPKiS0_iiPiS1_E28shared_iter_block_infections+180];
	add.s32 	%r207, %r205, %r206;
	ld.shared.u32 	%r208, [_ZZ24make_iteration_in_sharedPKiS0_iiPiS1_E28shared_iter_block_infections+184];
	add.s32 	%r209, %r207, %r208;
	ld.shared.u32 	%r210, [_ZZ24make_iteration_in_sharedPKiS0_iiPiS1_E28shared_iter_block_infections+188];
	add.s32 	%r211, %r209, %r210;
	ld.shared.u32 	%r212, [_ZZ24make_iteration_in_sharedPKiS0_iiPiS1_E28shared_iter_block_infections+192];
	add.s32 	%r213, %r211, %r212;
	ld.shared.u32 	%r214, [_ZZ24make_iteration_in_sharedPKiS0_iiPiS1_E28shared_iter_block_infections+196];
	add.s32 	%r215, %r213, %r214;
	ld.shared.u32 	%r216, [_ZZ24make_iteration_in_sharedPKiS0_iiPiS1_E28shared_iter_block_infections+200];
	add.s32 	%r217, %r215, %r216;
	ld.shared.u32 	%r218, [_ZZ24make_iteration_in_sharedPKiS0_iiPiS1_E28shared_iter_block_infections+204];
	add.s32 	%r219, %r217, %r218;
	ld.shared.u32 	%r220, [_ZZ24make_iteration_in_sharedPKiS0_iiPiS1_E28shared_iter_block_infections+208];
	add.s32 	%r221, %r219, %r220;
	ld.shared.u32 	%r222, [_ZZ24make_iteration_in_sharedPKiS0_iiPiS1_E28shared_iter_block_infections+212];
	add.s32 	%r223, %r221, %r222;
	ld.shared.u32 	%r224, [_ZZ24make_iteration_in_sharedPKiS0_iiPiS1_E28shared_iter_block_infections+216];
	add.s32 	%r225, %r223, %r224;
	ld.shared.u32 	%r226, [_ZZ24make_iteration_in_sharedPKiS0_iiPiS1_E28shared_iter_block_infections+220];
	add.s32 	%r227, %r225, %r226;
	ld.shared.u32 	%r228, [_ZZ24make_iteration_in_sharedPKiS0_iiPiS1_E28shared_iter_block_infections+224];
	add.s32 	%r229, %r227, %r228;
	ld.shared.u32 	%r230, [_ZZ24make_iteration_in_sharedPKiS0_iiPiS1_E28shared_iter_block_infections+228];
	add.s32 	%r231, %r229, %r230;
	ld.shared.u32 	%r232, [_ZZ24make_iteration_in_sharedPKiS0_iiPiS1_E28shared_iter_block_infections+232];
	add.s32 	%r233, %r231, %r232;
	ld.shared.u32 	%r234, [_ZZ24make_iteration_in_sharedPKiS0_iiPiS1_E28shared_iter_block_infections+236];
	add.s32 	%r235, %r233, %r234;
	ld.shared.u32 	%r236, [_ZZ24make_iteration_in_sharedPKiS0_iiPiS1_E28shared_iter_block_infections+240];
	add.s32 	%r237, %r235, %r236;
	ld.shared.u32 	%r238, [_ZZ24make_iteration_in_sharedPKiS0_iiPiS1_E28shared_iter_block_infections+244];
	add.s32 	%r239, %r237, %r238;
	ld.shared.u32 	%r240, [_ZZ24make_iteration_in_sharedPKiS0_iiPiS1_E28shared_iter_block_infections+248];
	add.s32 	%r241, %r239, %r240;
	ld.shared.u32 	%r242, [_ZZ24make_iteration_in_sharedPKiS0_iiPiS1_E28shared_iter_block_infections+252];
	add.s32 	%r243, %r241, %r242;
	st.global.u32 	[%rd33], %r243;
$L__BB0_54:
	ret;

}
	// .globl	_Z24make_iteration_in_globalPKiS0_iiPiS1_
.visible .entry _Z24make_iteration_in_globalPKiS0_iiPiS1_(
	.param .u64 .ptr .align 1 _Z24make_iteration_in_globalPKiS0_iiPiS1__param_0,
	.param .u64 .ptr .align 1 _Z24make_iteration_in_globalPKiS0_iiPiS1__param_1,
	.param .u32 _Z24make_iteration_in_globalPKiS0_iiPiS1__param_2,
	.param .u32 _Z24make_iteration_in_globalPKiS0_iiPiS1__param_3,
	.param .u64 .ptr .align 1 _Z24make_iteration_in_globalPKiS0_iiPiS1__param_4,
	.param .u64 .ptr .align 1 _Z24make_iteration_in_globalPKiS0_iiPiS1__param_5
)
{
	.reg .pred 	%p<35>;
	.reg .b32 	%r<215>;
	.reg .b64 	%rd<34>;
	// demoted variable
	.shared .align 4 .b8 _ZZ24make_iteration_in_globalPKiS0_iiPiS1_E28shared_iter_block_infections[256];
	ld.param.u64 	%rd3, [_Z24make_iteration_in_globalPKiS0_iiPiS1__param_0];
	ld.param.u64 	%rd6, [_Z24make_iteration_in_globalPKiS0_iiPiS1__param_1];
	ld.param.u32 	%r35, [_Z24make_iteration_in_globalPKiS0_iiPiS1__param_2];
	ld.param.u32 	%r36, [_Z24make_iteration_in_globalPKiS0_iiPiS1__param_3];
	ld.param.u64 	%rd4, [_Z24make_iteration_in_globalPKiS0_iiPiS1__param_4];
	ld.param.u64 	%rd5, [_Z24make_iteration_in_globalPKiS0_iiPiS1__param_5];
	cvta.to.global.u64 	%rd1, %rd6;
	mov.u32 	%r1, %tid.y;
	shl.b32 	%r37, %r1, 5;
	mov.u32 	%r38, _ZZ24make_iteration_in_globalPKiS0_iiPiS1_E28shared_iter_block_infections;
	add.s32 	%r39, %r38, %r37;
	mov.u32 	%r2, %tid.x;
	shl.b32 	%r40, %r2, 2;
	add.s32 	%r3, %r39, %r40;
	mov.b32 	%r41, 0;
	st.shared.u32 	[%r3], %r41;
	mov.u32 	%r4, %ctaid.y;
	mov.u32 	%r42, %ntid.y;
	mad.lo.s32 	%r5, %r4, %r42, %r1;
	mov.u32 	%r6, %ctaid.x;
	mov.u32 	%r43, %ntid.x;
	mad.lo.s32 	%r7, %r6, %r43, %r2;
	max.s32 	%r44, %r5, %r7;
	setp.ge.s32 	%p3, %r44, %r35;
	@%p3 bra 	$L__BB1_25;
	mul.lo.s32 	%r8, %r35, %r5;
	add.s32 	%r9, %r8, %r7;
	mul.wide.s32 	%rd7, %r9, 4;
	add.s64 	%rd8, %rd1, %rd7;
	ld.global.u32 	%r10, [%rd8];
	setp.lt.s32 	%p4, %r10, 1;
	@%p4 bra 	$L__BB1_3;
	add.s32 	%r73, %r10, -1;
	setp.eq.s32 	%p33, %r73, 0;
	selp.b32 	%r214, -30, %r73, %p33;
	bra.uni 	$L__BB1_23;
$L__BB1_3:
	setp.gt.s32 	%p5, %r10, -1;
	@%p5 bra 	$L__BB1_5;
	add.s32 	%r214, %r10, 1;
	bra.uni 	$L__BB1_23;
$L__BB1_5:
	add.s32 	%r13, %r5, -1;
	setp.ge.u32 	%p6, %r13, %r35;
	sub.s32 	%r14, %r8, %r35;
	setp.lt.s32 	%p7, %r7, 1;
	setp.gt.s32 	%p8, %r7, %r35;
	or.pred  	%p1, %p7, %p8;
	or.pred  	%p9, %p1, %p6;
	cvt.s64.s32 	%rd9, %r14;
	cvt.s64.s32 	%rd10, %r7;
	add.s64 	%rd11, %rd10, %rd9;
	shl.b64 	%rd12, %rd11, 2;
	add.s64 	%rd2, %rd1, %rd12;
	mov.b32 	%r207, 0;
	@%p9 bra 	$L__BB1_7;
	ld.global.u32 	%r46, [%rd2+-4];
	setp.gt.s32 	%p10, %r46, 0;
	selp.u32 	%r207, 1, 0, %p10;
$L__BB1_7:
	setp.ge.u32 	%p11, %r13, %r35;
	setp.lt.s32 	%p12, %r7, 0;
	or.pred  	%p13, %p12, %p11;
	@%p13 bra 	$L__BB1_9;
	add.s32 	%r47, %r7, %r14;
	mul.wide.s32 	%rd13, %r47, 4;
	add.s64 	%rd14, %rd1, %rd13;
	ld.global.u32 	%r48, [%rd14];
	setp.gt.s32 	%p14, %r48, 0;
	selp.u32 	%r49, 1, 0, %p14;
	add.s32 	%r207, %r207, %r49;
$L__BB1_9:
	setp.ge.u32 	%p15, %r13, %r35;
	add.s32 	%r19, %r7, 1;
	setp.lt.s32 	%p16, %r7, -1;
	setp.ge.s32 	%p17, %r19, %r35;
	or.pred  	%p2, %p16, %p17;
	or.pred  	%p18, %p2, %p15;
	@%p18 bra 	$L__BB1_11;
	ld.global.u32 	%r50, [%rd2+4];
	setp.gt.s32 	%p19, %r50, 0;
	selp.u32 	%r51, 1, 0, %p19;
	add.s32 	%r207, %r207, %r51;
$L__BB1_11:
	@%p1 bra 	$L__BB1_13;
	add.s32 	%r52, %r9, -1;
	mul.wide.u32 	%rd15, %r52, 4;
	add.s64 	%rd16, %rd1, %rd15;
	ld.global.u32 	%r53, [%rd16];
	setp.gt.s32 	%p20, %r53, 0;
	selp.u32 	%r54, 1, 0, %p20;
	add.s32 	%r207, %r207, %r54;
$L__BB1_13:
	@%p2 bra 	$L__BB1_15;
	add.s32 	%r55, %r9, 1;
	mul.wide.u32 	%rd17, %r55, 4;
	add.s64 	%rd18, %rd1, %rd17;
	ld.global.u32 	%r56, [%rd18];
	setp.gt.s32 	%p21, %r56, 0;
	selp.u32 	%r57, 1, 0, %p21;
	add.s32 	%r207, %r207, %r57;
$L__BB1_15:
	add.s32 	%r26, %r5, 1;
	setp.ge.u32 	%p22, %r26, %r35;
	shl.b32 	%r58, %r35, 1;
	add.s32 	%r27, %r14, %r58;
	or.pred  	%p23, %p1, %p22;
	@%p23 bra 	$L__BB1_17;
	add.s32 	%r59, %r7, %r27;
	add.s32 	%r60, %r59, -1;
	mul.wide.u32 	%rd19, %r60, 4;
	add.s64 	%rd20, %rd1, %rd19;
	ld.global.u32 	%r61, [%rd20];
	setp.gt.s32 	%p24, %r61, 0;
	selp.u32 	%r62, 1, 0, %p24;
	add.s32 	%r207, %r207, %r62;
$L__BB1_17:
	setp.ge.u32 	%p25, %r26, %r35;
	setp.lt.s32 	%p26, %r7, 0;
	or.pred  	%p27, %p26, %p25;
	@%p27 bra 	$L__BB1_19;
	add.s32 	%r63, %r9, %r35;
	mul.wide.u32 	%rd21, %r63, 4;
	add.s64 	%rd22, %rd1, %rd21;
	ld.global.u32 	%r64, [%rd22];
	setp.gt.s32 	%p28, %r64, 0;
	selp.u32 	%r65, 1, 0, %p28;
	add.s32 	%r207, %r207, %r65;
$L__BB1_19:
	setp.ge.u32 	%p29, %r26, %r35;
	or.pred  	%p30, %p2, %p29;
	@%p30 bra 	$L__BB1_21;
	add.s32 	%r66, %r19, %r27;
	mul.wide.u32 	%rd23, %r66, 4;
	add.s64 	%rd24, %rd1, %rd23;
	ld.global.u32 	%r67, [%rd24];
	setp.gt.s32 	%p31, %r67, 0;
	selp.u32 	%r68, 1, 0, %p31;
	add.s32 	%r207, %r207, %r68;
$L__BB1_21:
	cvta.to.global.u64 	%rd25, %rd3;
	add.s64 	%rd27, %rd25, %rd7;
	ld.global.u32 	%r70, [%rd27];
	setp.le.s32 	%p32, %r207, %r70;
	mov.b32 	%r214, 0;
	@%p32 bra 	$L__BB1_23;
	mov.b32 	%r72, 1;
	st.shared.u32 	[%r3], %r72;
	mov.b32 	%r214, 10;
$L__BB1_23:
	cvta.to.global.u64 	%rd28, %rd4;
	add.s64 	%rd30, %rd28, %rd7;
	st.global.u32 	[%rd30], %r214;
	bar.sync 	0;
	or.b32  	%r74, %r2, %r1;
	setp.ne.s32 	%p34, %r74, 0;
	@%p34 bra 	$L__BB1_25;
	mov.u32 	%r75, %nctaid.x;
	mov.u32 	%r76, %nctaid.y;
	mad.lo.s32 	%r77, %r36, %r76, %r4;
	mad.lo.s32 	%r78, %r77, %r75, %r6;
	cvta.to.global.u64 	%rd31, %rd5;
	mul.wide.s32 	%rd32, %r78, 4;
	add.s64 	%rd33, %rd31, %rd32;
	ld.shared.u32 	%r79, [_ZZ24make_iteration_in_globalPKiS0_iiPiS1_E28shared_iter_block_infections];
	ld.shared.u32 	%r80, [_ZZ24make_iteration_in_globalPKiS0_iiPiS1_E28shared_iter_block_infections+4];
	add.s32 	%r81, %r79, %r80;
	ld.shared.u32 	%r82, [_ZZ24make_iteration_in_globalPKiS0_iiPiS1_E28shared_iter_block_infections+8];
	add.s32 	%r83, %r81, %r82;
	ld.shared.u32 	%r84, [_ZZ24make_iteration_in_globalPKiS0_iiPiS1_E28shared_iter_block_infections+12];
	add.s32 	%r85, %r83, %r84;
	ld.shared.u32 	%r86, [_ZZ24make_iteration_in_globalPKiS0_iiPiS1_E28shared_iter_block_infections+16];
	add.s32 	%r87, %r85, %r86;
	ld.shared.u32 	%r88, [_ZZ24make_iteration_in_globalPKiS0_iiPiS1_E28shared_iter_block_infections+20];
	add.s32 	%r89, %r87, %r88;
	ld.shared.u32 	%r90, [_ZZ24make_iteration_in_globalPKiS0_iiPiS1_E28shared_iter_block_infections+24];
	add.s32 	%r91, %r89, %r90;
	ld.shared.u32 	%r92, [_ZZ24make_iteration_in_globalPKiS0_iiPiS1_E28shared_iter_block_infections+28];
	add.s32 	%r93, %r91, %r92;
	ld.shared.u32 	%r94, [_ZZ24make_iteration_in_globalPKiS0_iiPiS1_E28shared_iter_block_infections+32];
	add.s32 	%r95, %r93, %r94;
	ld.shared.u32 	%r96, [_ZZ24make_iteration_in_globalPKiS0_iiPiS1_E28shared_iter_block_infections+36];
	add.s32 	%r97, %r95, %r96;
	ld.shared.u32 	%r98, [_ZZ24make_iteration_in_globalPKiS0_iiPiS1_E28shared_iter_block_infections+40];
	add.s32 	%r99, %r97, %r98;
	ld.shared.u32 	%r100, [_ZZ24make_iteration_in_globalPKiS0_iiPiS1_E28shared_iter_block_infections+44];
	add.s32 	%r101, %r99, %r100;
	ld.shared.u32 	%r102, [_ZZ24make_iteration_in_globalPKiS0_iiPiS1_E28shared_iter_block_infections+48];
	add.s32 	%r103, %r101, %r102;
	ld.shared.u32 	%r104, [_ZZ24make_iteration_in_globalPKiS0_iiPiS1_E28shared_iter_block_infections+52];
	add.s32 	%r105, %r103, %r104;
	ld.shared.u32 	%r106, [_ZZ24make_iteration_in_globalPKiS0_iiPiS1_E28shared_iter_block_infections+56];
	add.s32 	%r107, %r105, %r106;
	ld.shared.u32 	%r108, [_ZZ24make_iteration_in_globalPKiS0_iiPiS1_E28shared_iter_block_infections+60];
	add.s32 	%r109, %r107, %r108;
	ld.shared.u32 	%r110, [_ZZ24make_iteration_in_globalPKiS0_iiPiS1_E28shared_iter_block_infections+64];
	add.s32 	%r111, %r109, %r110;
	ld.shared.u32 	%r112, [_ZZ24make_iteration_in_globalPKiS0_iiPiS1_E28shared_iter_block_infections+68];
	add.s32 	%r113, %r111, %r112;
	ld.shared.u32 	%r114, [_ZZ24make_iteration_in_globalPKiS0_iiPiS1_E28shared_iter_block_infections+72];
	add.s32 	%r115, %r113, %r114;
	ld.shared.u32 	%r116, [_ZZ24make_iteration_in_globalPKiS0_iiPiS1_E28shared_iter_block_infections+76];
	add.s32 	%r117, %r115, %r116;
	ld.shared.u32 	%r118, [_ZZ24make_iteration_in_globalPKiS0_iiPiS1_E28shared_iter_block_infections+80];
	add.s32 	%r119, %r117, %r118;
	ld.shared.u32 	%r120, [_ZZ24make_iteration_in_globalPKiS0_iiPiS1_E28shared_iter_block_infections+84];
	add.s32 	%r121, %r119, %r120;
	ld.shared.u32 	%r122, [_ZZ24make_iteration_in_globalPKiS0_iiPiS1_E28shared_iter_block_infections+88];
	add.s32 	%r123, %r121, %r122;
	ld.shared.u32 	%r124, [_ZZ24make_iteration_in_globalPKiS0_iiPiS1_E28shared_iter_block_infections+92];
	add.s32 	%r125, %r123, %r124;
	ld.shared.u32 	%r126, [_ZZ24make_iteration_in_globalPKiS0_iiPiS1_E28shared_iter_block_infections+96];
	add.s32 	%r127, %r125, %r126;
	ld.shared.u32 	%r128, [_ZZ24make_iteration_in_globalPKiS0_iiPiS1_E28shared_iter_block_infections+100];
	add.s32 	%r129, %r127, %r128;
	ld.shared.u32 	%r130, [_ZZ24make_iteration_in_globalPKiS0_iiPiS1_E28shared_iter_block_infections+104];
	add.s32 	%r131, %r129, %r130;
	ld.shared.u32 	%r132, [_ZZ24make_iteration_in_globalPKiS0_iiPiS1_E28shared_iter_block_infections+108];
	add.s32 	%r133, %r131, %r132;
	ld.shared.u32 	%r134, [_ZZ24make_iteration_in_globalPKiS0_iiPiS1_E28shared_iter_block_infections+112];
	add.s32 	%r135, %r133, %r134;
	ld.shared.u32 	%r136, [_ZZ24make_iteration_in_globalPKiS0_iiPiS1_E28shared_iter_block_infections+116];
	add.s32 	%r137, %r135, %r136;
	ld.shared.u32 	%r138, [_ZZ24make_iteration_in_globalPKiS0_iiPiS1_E28shared_iter_block_infections+120];
	add.s32 	%r139, %r137, %r138;
	ld.shared.u32 	%r140, [_ZZ24make_iteration_in_globalPKiS0_iiPiS1_E28shared_iter_block_infections+124];
	add.s32 	%r141, %r139, %r140;
	ld.shared.u32 	%r142, [_ZZ24make_iteration_in_globalPKiS0_iiPiS1_E28shared_iter_block_infections+128];
	add.s32 	%r143, %r141, %r142;
	ld.shared.u32 	%r144, [_ZZ24make_iteration_in_globalPKiS0_iiPiS1_E28shared_iter_block_infections+132];
	add.s32 	%r145, %r143, %r144;
	ld.shared.u32 	%r146, [_ZZ24make_iteration_in_globalPKiS0_iiPiS1_E28shared_iter_block_infections+136];
	add.s32 	%r147, %r145, %r146;
	ld.shared.u32 	%r148, [_ZZ24make_iteration_in_globalPKiS0_iiPiS1_E28shared_iter_block_infections+140];
	add.s32 	%r149, %r147, %r148;
	ld.shared.u32 	%r150, [_ZZ24make_iteration_in_globalPKiS0_iiPiS1_E28shared_iter_block_infections+144];
	add.s32 	%r151, %r149, %r150;
	ld.shared.u32 	%r152, [_ZZ24make_iteration_in_globalPKiS0_iiPiS1_E28shared_iter_block_infections+148];
	add.s32 	%r153, %r151, %r152;
	ld.shared.u32 	%r154, [_ZZ24make_iteration_in_globalPKiS0_iiPiS1_E28shared_iter_block_infections+152];
	add.s32 	%r155, %r153, %r154;
	ld.shared.u32 	%r156, [_ZZ24make_iteration_in_globalPKiS0_iiPiS1_E28shared_iter_block_infections+156];
	add.s32 	%r157, %r155, %r156;
	ld.shared.u32 	%r158, [_ZZ24make_iteration_in_globalPKiS0_iiPiS1_E28shared_iter_block_infections+160];
	add.s32 	%r159, %r157, %r158;
	ld.shared.u32 	%r160, [_ZZ24make_iteration_in_globalPKiS0_iiPiS1_E28shared_iter_block_infections+164];
	add.s32 	%r161, %r159, %r160;
	ld.shared.u32 	%r162, [_ZZ24make_iteration_in_globalPKiS0_iiPiS1_E28shared_iter_block_infections+168];
	add.s32 	%r163, %r161, %r162;
	ld.shared.u32 	%r164, [_ZZ24make_iteration_in_globalPKiS0_iiPiS1_E28shared_iter_block_infections+172];
	add.s32 	%r165, %r163, %r164;
	ld.shared.u32 	%r166, [_ZZ24make_iteration_in_globalPKiS0_iiPiS1_E28shared_iter_block_infections+176];
	add.s32 	%r167, %r165, %r166;
	ld.shared.u32 	%r168, [_ZZ24make_iteration_in_globalPKiS0_iiPiS1_E28shared_iter_block_infections+180];
	add.s32 	%r169, %r167, %r168;
	ld.shared.u32 	%r170, [_ZZ24make_iteration_in_globalPKiS0_iiPiS1_E28shared_iter_block_infections+184];
	add.s32 	%r171, %r169, %r170;
	ld.shared.u32 	%r172, [_ZZ24make_iteration_in_globalPKiS0_iiPiS1_E28shared_iter_block_infections+188];
	add.s32 	%r173, %r171, %r172;
	ld.shared.u32 	%r174, [_ZZ24make_iteration_in_globalPKiS0_iiPiS1_E28shared_iter_block_infections+192];
	add.s32 	%r175, %r173, %r174;
	ld.shared.u32 	%r176, [_ZZ24make_iteration_in_globalPKiS0_iiPiS1_E28shared_iter_block_infections+196];
	add.s32 	%r177, %r175, %r176;
	ld.shared.u32 	%r178, [_ZZ24make_iteration_in_globalPKiS0_iiPiS1_E28shared_iter_block_infections+200];
	add.s32 	%r179, %r177, %r178;
	ld.shared.u32 	%r180, [_ZZ24make_iteration_in_globalPKiS0_iiPiS1_E28shared_iter_block_infections+204];
	add.s32 	%r181, %r179, %r180;
	ld.shared.u32 	%r182, [_ZZ24make_iteration_in_globalPKiS0_iiPiS1_E28shared_iter_block_infections+208];
	add.s32 	%r183, %r181, %r182;
	ld.shared.u32 	%r184, [_ZZ24make_iteration_in_globalPKiS0_iiPiS1_E28shared_iter_block_infections+212];
	add.s32 	%r185, %r183, %r184;
	ld.shared.u32 	%r186, [_ZZ24make_iteration_in_globalPKiS0_iiPiS1_E28shared_iter_block_infections+216];
	add.s32 	%r187, %r185, %r186;
	ld.shared.u32 	%r188, [_ZZ24make_iteration_in_globalPKiS0_iiPiS1_E28shared_iter_block_infections+220];
	add.s32 	%r189, %r187, %r188;
	ld.shared.u32 	%r190, [_ZZ24make_iteration_in_globalPKiS0_iiPiS1_E28shared_iter_block_infections+224];
	add.s32 	%r191, %r189, %r190;
	ld.shared.u32 	%r192, [_ZZ24make_iteration_in_globalPKiS0_iiPiS1_E28shared_iter_block_infections+228];
	add.s32 	%r193, %r191, %r192;
	ld.shared.u32 	%r194, [_ZZ24make_iteration_in_globalPKiS0_iiPiS1_E28shared_iter_block_infections+232];
	add.s32 	%r195, %r193, %r194;
	ld.shared.u32 	%r196, [_ZZ24make_iteration_in_globalPKiS0_iiPiS1_E28shared_iter_block_infections+236];
	add.s32 	%r197, %r195, %r196;
	ld.shared.u32 	%r198, [_ZZ24make_iteration_in_globalPKiS0_iiPiS1_E28shared_iter_block_infections+240];
	add.s32 	%r199, %r197, %r198;
	ld.shared.u32 	%r200, [_ZZ24make_iteration_in_globalPKiS0_iiPiS1_E28shared_iter_block_infections+244];
	add.s32 	%r201, %r199, %r200;
	ld.shared.u32 	%r202, [_ZZ24make_iteration_in_globalPKiS0_iiPiS1_E28shared_iter_block_infections+248];
	add.s32 	%r203, %r201, %r202;
	ld.shared.u32 	%r204, [_ZZ24make_iteration_in_globalPKiS0_iiPiS1_E28shared_iter_block_infections+252];
	add.s32 	%r205, %r203, %r204;
	st.global.u32 	[%rd33], %r205;
$L__BB1_25:
	ret;

}
	// .globl	_Z17reduce_infectionsPiPKiii
.visible .entry _Z17reduce_infectionsPiPKiii(
	.param .u64 .ptr .align 1 _Z17reduce_infectionsPiPKiii_param_0,
	.param .u64 .ptr .align 1 _Z17reduce_infectionsPiPKiii_param_1,
	.param .u32 _Z17reduce_infectionsPiPKiii_param_2,
	.param .u32 _Z17reduce_infectionsPiPKiii_param_3
)
{
	.reg .pred 	%p<13>;
	.reg .b32 	%r<123>;
	.reg .b64 	%rd<16>;

	ld.param.u64 	%rd5, [_Z17reduce_infectionsPiPKiii_param_0];
	ld.param.u64 	%rd6, [_Z17reduce_infectionsPiPKiii_param_1];
	ld.param.u32 	%r38, [_Z17reduce_infectionsPiPKiii_param_2];
	ld.param.u32 	%r37, [_Z17reduce_infectionsPiPKiii_param_3];
	cvta.to.global.u64 	%rd1, %rd6;
	mov.u32 	%r39, %ctaid.x;
	mov.u32 	%r40, %ntid.x;
	mov.u32 	%r41, %tid.x;
	mad.lo.s32 	%r1, %r39, %r40, %r41;
	setp.ge.s32 	%p1, %r1, %r38;
	@%p1 bra 	$L__BB2_17;
	cvta.to.global.u64 	%rd7, %rd5;
	mul.wide.s32 	%rd8, %r1, 4;
	add.s64 	%rd2, %rd7, %rd8;
	mov.b32 	%r42, 0;
	st.global.u32 	[%rd2], %r42;
	setp.lt.s32 	%p2, %r37, 1;
	@%p2 bra 	$L__BB2_17;
	mul.lo.s32 	%r2, %r37, %r1;
	and.b32  	%r3, %r37, 15;
	add.s32 	%r4, %r3, -1;
	and.b32  	%r5, %r37, 7;
	add.s32 	%r6, %r5, -1;
	and.b32  	%r7, %r37, 2147483632;
	and.b32  	%r8, %r37, 3;
	neg.s32 	%r9, %r7;
	add.s64 	%rd3, %rd1, 32;
	mov.b32 	%r122, 0;
	mov.u32 	%r109, %r122;
$L__BB2_3:
	setp.lt.u32 	%p3, %r37, 16;
	add.s32 	%r46, %r109, %r2;
	mul.lo.s32 	%r12, %r46, %r37;
	mov.b32 	%r118, 0;
	@%p3 bra 	$L__BB2_6;
	mov.u32 	%r110, %r12;
	mov.u32 	%r111, %r9;
$L__BB2_5:
	.pragma "nounroll";
	mul.wide.s32 	%rd9, %r110, 4;
	add.s64 	%rd10, %rd3, %rd9;
	ld.global.u32 	%r47, [%rd10+-32];
	add.s32 	%r48, %r122, %r47;
	st.global.u32 	[%rd2], %r48;
	ld.global.u32 	%r49, [%rd10+-28];
	add.s32 	%r50, %r48, %r49;
	st.global.u32 	[%rd2], %r50;
	ld.global.u32 	%r51, [%rd10+-24];
	add.s32 	%r52, %r50, %r51;
	st.global.u32 	[%rd2], %r52;
	ld.global.u32 	%r53, [%rd10+-20];
	add.s32 	%r54, %r52, %r53;
	st.global.u32 	[%rd2], %r54;
	ld.global.u32 	%r55, [%rd10+-16];
	add.s32 	%r56, %r54, %r55;
	st.global.u32 	[%rd2], %r56;
	ld.global.u32 	%r57, [%rd10+-12];
	add.s32 	%r58, %r56, %r57;
	st.global.u32 	[%rd2], %r58;
	ld.global.u32 	%r59, [%rd10+-8];
	add.s32 	%r60, %r58, %r59;
	st.global.u32 	[%rd2], %r60;
	ld.global.u32 	%r61, [%rd10+-4];
	add.s32 	%r62, %r60, %r61;
	st.global.u32 	[%rd2], %r62;
	ld.global.u32 	%r63, [%rd10];
	add.s32 	%r64, %r62, %r63;
	st.global.u32 	[%rd2], %r64;
	ld.global.u32 	%r65, [%rd10+4];
	add.s32 	%r66, %r64, %r65;
	st.global.u32 	[%rd2], %r66;
	ld.global.u32 	%r67, [%rd10+8];
	add.s32 	%r68, %r66, %r67;
	st.global.u32 	[%rd2], %r68;
	ld.global.u32 	%r69, [%rd10+12];
	add.s32 	%r70, %r68, %r69;
	st.global.u32 	[%rd2], %r70;
	ld.global.u32 	%r71, [%rd10+16];
	add.s32 	%r72, %r70, %r71;
	st.global.u32 	[%rd2], %r72;
	ld.global.u32 	%r73, [%rd10+20];
	add.s32 	%r74, %r72, %r73;
	st.global.u32 	[%rd2], %r74;
	ld.global.u32 	%r75, [%rd10+24];
	add.s32 	%r76, %r74, %r75;
	st.global.u32 	[%rd2], %r76;
	ld.global.u32 	%r77, [%rd10+28];
	add.s32 	%r122, %r76, %r77;
	st.global.u32 	[%rd2], %r122;
	add.s32 	%r111, %r111, 16;
	add.s32 	%r110, %r110, 16;
	setp.ne.s32 	%p4, %r111, 0;
	mov.u32 	%r118, %r7;
	@%p4 bra 	$L__BB2_5;
$L__BB2_6:
	setp.eq.s32 	%p5, %r3, 0;
	@%p5 bra 	$L__BB2_16;
	setp.lt.u32 	%p6, %r4, 7;
	@%p6 bra 	$L__BB2_9;
	add.s32 	%r79, %r118, %r12;
	mul.wide.s32 	%rd11, %r79, 4;
	add.s64 	%rd12, %rd1, %rd11;
	ld.global.u32 	%r80, [%rd12];
	add.s32 	%r81, %r122, %r80;
	st.global.u32 	[%rd2], %r81;
	ld.global.u32 	%r82, [%rd12+4];
	add.s32 	%r83, %r81, %r82;
	st.global.u32 	[%rd2], %r83;
	ld.global.u32 	%r84, [%rd12+8];
	add.s32 	%r85, %r83, %r84;
	st.global.u32 	[%rd2], %r85;
	ld.global.u32 	%r86, [%rd12+12];
	add.s32 	%r87, %r85, %r86;
	st.global.u32 	[%rd2], %r87;
	ld.global.u32 	%r88, [%rd12+16];
	add.s32 	%r89, %r87, %r88;
	st.global.u32 	[%rd2], %r89;
	ld.global.u32 	%r90, [%rd12+20];
	add.s32 	%r91, %r89, %r90;
	st.global.u32 	[%rd2], %r91;
	ld.global.u32 	%r92, [%rd12+24];
	add.s32 	%r93, %r91, %r92;
	st.global.u32 	[%rd2], %r93;
	ld.global.u32 	%r94, [%rd12+28];
	add.s32 	%r122, %r93, %r94;
	st.global.u32 	[%rd2], %r122;
	add.s32 	%r118, %r118, 8;
$L__BB2_9:
	setp.eq.s32 	%p7, %r5, 0;
	@%p7 bra 	$L__BB2_16;
	setp.lt.u32 	%p8, %r6, 3;
	@%p8 bra 	$L__BB2_12;
	add.s32 	%r96, %r118, %r12;
	mul.wide.s32 	%rd13, %r96, 4;
	add.s64 	%rd14, %rd1, %rd13;
	ld.global.u32 	%r97, [%rd14];
	add.s32 	%r98, %r122, %r97;
	st.global.u32 	[%rd2], %r98;
	ld.global.u32 	%r99, [%rd14+4];
	add.s32 	%r100, %r98, %r99;
	st.global.u32 	[%rd2], %r100;
	ld.global.u32 	%r101, [%rd14+8];
	add.s32 	%r102, %r100, %r101;
	st.global.u32 	[%rd2], %r102;
	ld.global.u32 	%r103, [%rd14+12];
	add.s32 	%r122, %r102, %r103;
	st.global.u32 	[%rd2], %r122;
	add.s32 	%r118, %r118, 4;
$L__BB2_12:
	setp.eq.s32 	%p9, %r8, 0;
	@%p9 bra 	$L__BB2_16;
	setp.eq.s32 	%p10, %r8, 1;
	add.s32 	%r104, %r118, %r12;
	mul.wide.s32 	%rd15, %r104, 4;
	add.s64 	%rd4, %rd1, %rd15;
	ld.global.u32 	%r105, [%rd4];
	add.s32 	%r122, %r122, %r105;
	st.global.u32 	[%rd2], %r122;
	@%p10 bra 	$L__BB2_16;
	setp.eq.s32 	%p11, %r8, 2;
	ld.global.u32 	%r106, [%rd4+4];
	add.s32 	%r122, %r122, %r106;
	st.global.u32 	[%rd2], %r122;
	@%p11 bra 	$L__BB2_16;
	ld.global.u32 	%r107, [%rd4+8];
	add.s32 	%r122, %r122, %r107;
	st.global.u32 	[%rd2], %r122;
$L__BB2_16:
	add.s32 	%r109, %r109, 1;
	setp.ne.s32 	%p12, %r109, %r37;
	@%p12 bra 	$L__BB2_3;
$L__BB2_17:
	ret;

}


// ===== COMPILED SASS (sm_100) =====

	.target	sm_100

	.elftype	@"ET_EXEC"


//--------------------- .note.nv.tkinfo           --------------------------
	.section	.note.nv.tkinfo,"",@"SHT_NOTE"
	.sectionflags	@"SHF_NOTE_NV_TKINFO"
	.tkinfo
        /*0018*/ 	.word	0x00000002
        /*0030*/ 	.string	""
        /*0030*/ 	.string	"ptxas"
        /*0030*/ 	.string	"Cuda compilation tools, release 13.0, V13.0.88"
        /*0030*/ 	.string	"Build cuda_13.0.r13.0/compiler.36424714_0"
        /*0030*/ 	.string	"-arch sm_100 -m 64 "



//--------------------- .note.nv.cuinfo           --------------------------
	.section	.note.nv.cuinfo,"",@"SHT_NOTE"
	.sectionflags	@"SHF_NOTE_NV_CUINFO"
        /*0018*/ 	.short	0x0002
        /*001a*/ 	.short	0x0064
        /*001c*/ 	.short	0x0082
	.zero		2


//--------------------- .nv.info                  --------------------------
	.section	.nv.info,"",@"SHT_CUDA_INFO"
	.align	4


	//----- nvinfo : EIATTR_REGCOUNT
	.align		4
        /*0000*/ 	.byte	0x04, 0x2f
        /*0002*/ 	.short	(.L_1 - .L_0)
	.align		4
.L_0:
        /*0004*/ 	.word	index@(_Z24make_iteration_in_sharedPKiS0_iiPiS1_)
        /*0008*/ 	.word	0x0000001e


	//----- nvinfo : EIATTR_FRAME_SIZE
	.align		4
.L_1:
        /*000c*/ 	.byte	0x04, 0x11
        /*000e*/ 	.short	(.L_3 - .L_2)
	.align		4
.L_2:
        /*0010*/ 	.word	index@(_Z24make_iteration_in_sharedPKiS0_iiPiS1_)
        /*0014*/ 	.word	0x00000000


	//----- nvinfo : EIATTR_REGCOUNT
	.align		4
.L_3:
        /*0018*/ 	.byte	0x04, 0x2f
        /*001a*/ 	.short	(.L_5 - .L_4)
	.align		4
.L_4:
        /*001c*/ 	.word	index@(_Z24make_iteration_in_globalPKiS0_iiPiS1_)
        /*0020*/ 	.word	0x0000001e


	//----- nvinfo : EIATTR_FRAME_SIZE
	.align		4
.L_5:
        /*0024*/ 	.byte	0x04, 0x11
        /*0026*/ 	.short	(.L_7 - .L_6)
	.align		4
.L_6:
        /*0028*/ 	.word	index@(_Z24make_iteration_in_globalPKiS0_iiPiS1_)
        /*002c*/ 	.word	0x00000000


	//----- nvinfo : EIATTR_REGCOUNT
	.align		4
.L_7:
        /*0030*/ 	.byte	0x04, 0x2f
        /*0032*/ 	.short	(.L_9 - .L_8)
	.align		4
.L_8:
        /*0034*/ 	.word	index@(_Z17reduce_infectionsPiPKiii)
        /*0038*/ 	.word	0x00000018


	//----- nvinfo : EIATTR_FRAME_SIZE
	.align		4
.L_9:
        /*003c*/ 	.byte	0x04, 0x11
        /*003e*/ 	.short	(.L_11 - .L_10)
	.align		4
.L_10:
        /*0040*/ 	.word	index@(_Z17reduce_infectionsPiPKiii)
        /*0044*/ 	.word	0x00000000


	//----- nvinfo : EIATTR_MIN_STACK_SIZE
	.align		4
.L_11:
        /*0048*/ 	.byte	0x04, 0x12
        /*004a*/ 	.short	(.L_13 - .L_12)
	.align		4
.L_12:
        /*004c*/ 	.word	index@(_Z17reduce_infectionsPiPKiii)
        /*0050*/ 	.word	0x00000000


	//----- nvinfo : EIATTR_MIN_STACK_SIZE
	.align		4
.L_13:
        /*0054*/ 	.byte	0x04, 0x12
        /*0056*/ 	.short	(.L_15 - .L_14)
	.align		4
.L_14:
        /*0058*/ 	.word	index@(_Z24make_iteration_in_globalPKiS0_iiPiS1_)
        /*005c*/ 	.word	0x00000000


	//----- nvinfo : EIATTR_MIN_STACK_SIZE
	.align		4
.L_15:
        /*0060*/ 	.byte	0x04, 0x12
        /*0062*/ 	.short	(.L_17 - .L_16)
	.align		4
.L_16:
        /*0064*/ 	.word	index@(_Z24make_iteration_in_sharedPKiS0_iiPiS1_)
        /*0068*/ 	.word	0x00000000
.L_17:


//--------------------- .nv.compat                --------------------------
	.section	.nv.compat,"",@"SHT_CUDA_COMPAT_INFO"
	.align	4
        /*0000*/ 	.byte	0x02, 0x09, 0x00, 0x00, 0x02, 0x02, 0x01, 0x00, 0x02, 0x05, 0x05, 0x00, 0x03, 0x07, 0x01, 0x01
        /*0010*/ 	.byte	0x02, 0x03, 0x00, 0x00, 0x02, 0x06, 0x01, 0x00, 0x04, 0x0b, 0x08, 0x00, 0x09, 0x00, 0x00, 0x00
        /*0020*/ 	.byte	0x00, 0x00, 0x00, 0x00


//--------------------- .nv.info._Z17reduce_infectionsPiPKiii --------------------------
	.section	.nv.info._Z17reduce_infectionsPiPKiii,"",@"SHT_CUDA_INFO"
	.sectionflags	@""
	.align	4


	//----- nvinfo : EIATTR_CUDA_API_VERSION
	.align		4
        /*0000*/ 	.byte	0x04, 0x37
        /*0002*/ 	.short	(.L_19 - .L_18)
.L_18:
        /*0004*/ 	.word	0x00000082


	//----- nvinfo : EIATTR_KPARAM_INFO
	.align		4
.L_19:
        /*0008*/ 	.byte	0x04, 0x17
        /*000a*/ 	.short	(.L_21 - .L_20)
.L_20:
        /*000c*/ 	.word	0x00000000
        /*0010*/ 	.short	0x0003
        /*0012*/ 	.short	0x0014
        /*0014*/ 	.byte	0x00, 0xf0, 0x11, 0x00


	//----- nvinfo : EIATTR_KPARAM_INFO
	.align		4
.L_21:
        /*0018*/ 	.byte	0x04, 0x17
        /*001a*/ 	.short	(.L_23 - .L_22)
.L_22:
        /*001c*/ 	.word	0x00000000
        /*0020*/ 	.short	0x0002
        /*0022*/ 	.short	0x0010
        /*0024*/ 	.byte	0x00, 0xf0, 0x11, 0x00


	//----- nvinfo : EIATTR_KPARAM_INFO
	.align		4
.L_23:
        /*0028*/ 	.byte	0x04, 0x17
        /*002a*/ 	.short	(.L_25 - .L_24)
.L_24:
        /*002c*/ 	.word	0x00000000
        /*0030*/ 	.short	0x0001
        /*0032*/ 	.short	0x0008
        /*0034*/ 	.byte	0x00, 0xf5, 0x21, 0x00


	//----- nvinfo : EIATTR_KPARAM_INFO
	.align		4
.L_25:
        /*0038*/ 	.byte	0x04, 0x17
        /*003a*/ 	.short	(.L_27 - .L_26)
.L_26:
        /*003c*/ 	.word	0x00000000
        /*0040*/ 	.short	0x0000
        /*0042*/ 	.short	0x0000
        /*0044*/ 	.byte	0x00, 0xf5, 0x21, 0x00


	//----- nvinfo : EIATTR_SPARSE_MMA_MASK
	.align		4
.L_27:
        /*0048*/ 	.byte	0x03, 0x50
        /*004a*/ 	.short	0x0000


	//----- nvinfo : EIATTR_MAXREG_COUNT
	.align		4
        /*004c*/ 	.byte	0x03, 0x1b
        /*004e*/ 	.short	0x00ff


	//----- nvinfo : EIATTR_MERCURY_ISA_VERSION
	.align		4
        /*0050*/ 	.byte	0x03, 0x5f
        /*0052*/ 	.short	0x0101


	//----- nvinfo : EIATTR_VRC_CTA_INIT_COUNT
	.align		4
        /*0054*/ 	.byte	0x02, 0x4a
	.zero		1
	.zero		1


	//----- nvinfo : EIATTR_EXIT_INSTR_OFFSETS
	.align		4
        /*0058*/ 	.byte	0x04, 0x1c
        /*005a*/ 	.short	(.L_29 - .L_28)


	//   ....[0]....
.L_28:
        /*005c*/ 	.word	0x00000070


	//   ....[1]....
        /*0060*/ 	.word	0x000000e0


	//   ....[2]....
        /*0064*/ 	.word	0x00000a40


	//----- nvinfo : EIATTR_CBANK_PARAM_SIZE
	.align		4
.L_29:
        /*0068*/ 	.byte	0x03, 0x19
        /*006a*/ 	.short	0x0018


	//----- nvinfo : EIATTR_PARAM_CBANK
	.align		4
        /*006c*/ 	.byte	0x04, 0x0a
        /*006e*/ 	.short	(.L_31 - .L_30)
	.align		4
.L_30:
        /*0070*/ 	.word	index@(.nv.constant0._Z17reduce_infectionsPiPKiii)
        /*0074*/ 	.short	0x0380
        /*0076*/ 	.short	0x0018


	//----- nvinfo : EIATTR_SW_WAR
	.align		4
.L_31:
        /*0078*/ 	.byte	0x04, 0x36
        /*007a*/ 	.short	(.L_33 - .L_32)
.L_32:
        /*007c*/ 	.word	0x00000008
.L_33:


//--------------------- .nv.info._Z24make_iteration_in_globalPKiS0_iiPiS1_ --------------------------
	.section	.nv.info._Z24make_iteration_in_globalPKiS0_iiPiS1_,"",@"SHT_CUDA_INFO"
	.sectionflags	@""
	.align	4


	//----- nvinfo : EIATTR_CUDA_API_VERSION
	.align		4
        /*0000*/ 	.byte	0x04, 0x37
        /*0002*/ 	.short	(.L_35 - .L_34)
.L_34:
        /*0004*/ 	.word	0x00000082


	//----- nvinfo : EIATTR_KPARAM_INFO
	.align		4
.L_35:
        /*0008*/ 	.byte	0x04, 0x17
        /*000a*/ 	.short	(.L_37 - .L_36)
.L_36:
        /*000c*/ 	.word	0x00000000
        /*0010*/ 	.short	0x0005
        /*0012*/ 	.short	0x0020
        /*0014*/ 	.byte	0x00, 0xf5, 0x21, 0x00


	//----- nvinfo : EIATTR_KPARAM_INFO
	.align		4
.L_37:
        /*0018*/ 	.byte	0x04, 0x17
        /*001a*/ 	.short	(.L_39 - .L_38)
.L_38:
        /*001c*/ 	.word	0x00000000
        /*0020*/ 	.short	0x0004
        /*0022*/ 	.short	0x0018
        /*0024*/ 	.byte	0x00, 0xf5, 0x21, 0x00


	//----- nvinfo : EIATTR_KPARAM_INFO
	.align		4
.L_39:
        /*0028*/ 	.byte	0x04, 0x17
        /*002a*/ 	.short	(.L_41 - .L_40)
.L_40:
        /*002c*/ 	.word	0x00000000
        /*0030*/ 	.short	0x0003
        /*0032*/ 	.short	0x0014
        /*0034*/ 	.byte	0x00, 0xf0, 0x11, 0x00


	//----- nvinfo : EIATTR_KPARAM_INFO
	.align		4
.L_41:
        /*0038*/ 	.byte	0x04, 0x17
        /*003a*/ 	.short	(.L_43 - .L_42)
.L_42:
        /*003c*/ 	.word	0x00000000
        /*0040*/ 	.short	0x0002
        /*0042*/ 	.short	0x0010
        /*0044*/ 	.byte	0x00, 0xf0, 0x11, 0x00


	//----- nvinfo : EIATTR_KPARAM_INFO
	.align		4
.L_43:
        /*0048*/ 	.byte	0x04, 0x17
        /*004a*/ 	.short	(.L_45 - .L_44)
.L_44:
        /*004c*/ 	.word	0x00000000
        /*0050*/ 	.short	0x0001
        /*0052*/ 	.short	0x0008
        /*0054*/ 	.byte	0x00, 0xf5, 0x21, 0x00


	//----- nvinfo : EIATTR_KPARAM_INFO
	.align		4
.L_45:
        /*0058*/ 	.byte	0x04, 0x17
        /*005a*/ 	.short	(.L_47 - .L_46)
.L_46:
        /*005c*/ 	.word	0x00000000
        /*0060*/ 	.short	0x0000
        /*0062*/ 	.short	0x0000
        /*0064*/ 	.byte	0x00, 0xf5, 0x21, 0x00


	//----- nvinfo : EIATTR_SPARSE_MMA_MASK
	.align		4
.L_47:
        /*0068*/ 	.byte	0x03, 0x50
        /*006a*/ 	.short	0x0000


	//----- nvinfo : EIATTR_MAXREG_COUNT
	.align		4
        /*006c*/ 	.byte	0x03, 0x1b
        /*006e*/ 	.short	0x00ff


	//----- nvinfo : EIATTR_NUM_BARRIERS
	.align		4
        /*0070*/ 	.byte	0x02, 0x4c
        /*0072*/ 	.byte	0x01
	.zero		1


	//----- nvinfo : EIATTR_MERCURY_ISA_VERSION
	.align		4
        /*0074*/ 	.byte	0x03, 0x5f
        /*0076*/ 	.short	0x0101


	//----- nvinfo : EIATTR_VRC_CTA_INIT_COUNT
	.align		4
        /*0078*/ 	.byte	0x02, 0x4a
	.zero		1
	.zero		1


	//----- nvinfo : EIATTR_EXIT_INSTR_OFFSETS
	.align		4
        /*007c*/ 	.byte	0x04, 0x1c
        /*007e*/ 	.short	(.L_49 - .L_48)


	//   ....[0]....
.L_48:
        /*0080*/ 	.word	0x00000120


	//   ....[1]....
        /*0084*/ 	.word	0x00000790


	//   ....[2]....
        /*0088*/ 	.word	0x00000b20


	//----- nvinfo : EIATTR_CRS_STACK_SIZE
	.align		4
.L_49:
        /*008c*/ 	.byte	0x04, 0x1e
        /*008e*/ 	.short	(.L_51 - .L_50)
.L_50:
        /*0090*/ 	.word	0x00000000


	//----- nvinfo : EIATTR_CBANK_PARAM_SIZE
	.align		4
.L_51:
        /*0094*/ 	.byte	0x03, 0x19
        /*0096*/ 	.short	0x0028


	//----- nvinfo : EIATTR_PARAM_CBANK
	.align		4
        /*0098*/ 	.byte	0x04, 0x0a
        /*009a*/ 	.short	(.L_53 - .L_52)
	.align		4
.L_52:
        /*009c*/ 	.word	index@(.nv.constant0._Z24make_iteration_in_globalPKiS0_iiPiS1_)
        /*00a0*/ 	.short	0x0380
        /*00a2*/ 	.short	0x0028


	//----- nvinfo : EIATTR_SW_WAR
	.align		4
.L_53:
        /*00a4*/ 	.byte	0x04, 0x36
        /*00a6*/ 	.short	(.L_55 - .L_54)
.L_54:
        /*00a8*/ 	.word	0x00000008
.L_55:


//--------------------- .nv.info._Z24make_iteration_in_sharedPKiS0_iiPiS1_ --------------------------
	.section	.nv.info._Z24make_iteration_in_sharedPKiS0_iiPiS1_,"",@"SHT_CUDA_INFO"
	.sectionflags	@""
	.align	4


	//----- nvinfo : EIATTR_CUDA_API_VERSION
	.align		4
        /*0000*/ 	.byte	0x04, 0x37
        /*0002*/ 	.short	(.L_57 - .L_56)
.L_56:
        /*0004*/ 	.word	0x00000082


	//----- nvinfo : EIATTR_KPARAM_INFO
	.align		4
.L_57:
        /*0008*/ 	.byte	0x04, 0x17
        /*000a*/ 	.short	(.L_59 - .L_58)
.L_58:
        /*000c*/ 	.word	0x00000000
        /*0010*/ 	.short	0x0005
        /*0012*/ 	.short	0x0020
        /*0014*/ 	.byte	0x00, 0xf5, 0x21, 0x00


	//----- nvinfo : EIATTR_KPARAM_INFO
	.align		4
.L_59:
        /*0018*/ 	.byte	0x04, 0x17
        /*001a*/ 	.short	(.L_61 - .L_60)
.L_60:
        /*001c*/ 	.word	0x00000000
        /*0020*/ 	.short	0x0004
        /*0022*/ 	.short	0x0018
        /*0024*/ 	.byte	0x00, 0xf5, 0x21, 0x00


	//----- nvinfo : EIATTR_KPARAM_INFO
	.align		4
.L_61:
        /*0028*/ 	.byte	0x04, 0x17
        /*002a*/ 	.short	(.L_63 - .L_62)
.L_62:
        /*002c*/ 	.word	0x00000000
        /*0030*/ 	.short	0x0003
        /*0032*/ 	.short	0x0014
        /*0034*/ 	.byte	0x00, 0xf0, 0x11, 0x00


	//----- nvinfo : EIATTR_KPARAM_INFO
	.align		4
.L_63:
        /*0038*/ 	.byte	0x04, 0x17
        /*003a*/ 	.short	(.L_65 - .L_64)
.L_64:
        /*003c*/ 	.word	0x00000000
        /*0040*/ 	.short	0x0002
        /*0042*/ 	.short	0x0010
        /*0044*/ 	.byte	0x00, 0xf0, 0x11, 0x00


	//----- nvinfo : EIATTR_KPARAM_INFO
	.align		4
.L_65:
        /*0048*/ 	.byte	0x04, 0x17
        /*004a*/ 	.short	(.L_67 - .L_66)
.L_66:
        /*004c*/ 	.word	0x00000000
        /*0050*/ 	.short	0x0001
        /*0052*/ 	.short	0x0008
        /*0054*/ 	.byte	0x00, 0xf5, 0x21, 0x00


	//----- nvinfo : EIATTR_KPARAM_INFO
	.align		4
.L_67:
        /*0058*/ 	.byte	0x04, 0x17
        /*005a*/ 	.short	(.L_69 - .L_68)
.L_68:
        /*005c*/ 	.word	0x00000000
        /*0060*/ 	.short	0x0000
        /*0062*/ 	.short	0x0000
        /*0064*/ 	.byte	0x00, 0xf5, 0x21, 0x00


	//----- nvinfo : EIATTR_SPARSE_MMA_MASK
	.align		4
.L_69:
        /*0068*/ 	.byte	0x03, 0x50
        /*006a*/ 	.short	0x0000


	//----- nvinfo : EIATTR_MAXREG_COUNT
	.align		4
        /*006c*/ 	.byte	0x03, 0x1b
        /*006e*/ 	.short	0x00ff


	//----- nvinfo : EIATTR_NUM_BARRIERS
	.align		4
        /*0070*/ 	.byte	0x02, 0x4c
        /*0072*/ 	.byte	0x01
	.zero		1


	//----- nvinfo : EIATTR_MERCURY_ISA_VERSION
	.align		4
        /*0074*/ 	.byte	0x03, 0x5f
        /*0076*/ 	.short	0x0101


	//----- nvinfo : EIATTR_VRC_CTA_INIT_COUNT
	.align		4
        /*0078*/ 	.byte	0x02, 0x4a
	.zero		1
	.zero		1


	//----- nvinfo : EIATTR_EXIT_INSTR_OFFSETS
	.align		4
        /*007c*/ 	.byte	0x04, 0x1c
        /*007e*/ 	.short	(.L_71 - .L_70)


	//   ....[0]....
.L_70:
        /*0080*/ 	.word	0x00000120


	//   ....[1]....
        /*0084*/ 	.word	0x00000f20


	//   ....[2]....
        /*0088*/ 	.word	0x000012b0


	//----- nvinfo : EIATTR_CRS_STACK_SIZE
	.align		4
.L_71:
        /*008c*/ 	.byte	0x04, 0x1e
        /*008e*/ 	.short	(.L_73 - .L_72)
.L_72:
        /*0090*/ 	.word	0x00000000


	//----- nvinfo : EIATTR_CBANK_PARAM_SIZE
	.align		4
.L_73:
        /*0094*/ 	.byte	0x03, 0x19
        /*0096*/ 	.short	0x0028


	//----- nvinfo : EIATTR_PARAM_CBANK
	.align		4
        /*0098*/ 	.byte	0x04, 0x0a
        /*009a*/ 	.short	(.L_75 - .L_74)
	.align		4
.L_74:
        /*009c*/ 	.word	index@(.nv.constant0._Z24make_iteration_in_sharedPKiS0_iiPiS1_)
        /*00a0*/ 	.short	0x0380
        /*00a2*/ 	.short	0x0028


	//----- nvinfo : EIATTR_SW_WAR
	.align		4
.L_75:
        /*00a4*/ 	.byte	0x04, 0x36
        /*00a6*/ 	.short	(.L_77 - .L_76)
.L_76:
        /*00a8*/ 	.word	0x00000008
.L_77:


//--------------------- .nv.callgraph             --------------------------
	.section	.nv.callgraph,"",@"SHT_CUDA_CALLGRAPH"
	.align	4
	.sectionentsize	8
	.align		4
        /*0000*/ 	.word	0x00000000
	.align		4
        /*0004*/ 	.word	0xffffffff
	.align		4
        /*0008*/ 	.word	0x00000000
	.align		4
        /*000c*/ 	.word	0xfffffffe
	.align		4
        /*0010*/ 	.word	0x00000000
	.align		4
        /*0014*/ 	.word	0xfffffffd
	.align		4
        /*0018*/ 	.word	0x00000000
	.align		4
        /*001c*/ 	.word	0xfffffffc


//--------------------- .text._Z17reduce_infectionsPiPKiii --------------------------
	.section	.text._Z17reduce_infectionsPiPKiii,"ax",@progbits
	.align	128
        .global         _Z17reduce_infectionsPiPKiii
        .type           _Z17reduce_infectionsPiPKiii,@function
        .size           _Z17reduce_infectionsPiPKiii,(.L_x_57 - _Z17reduce_infectionsPiPKiii)
        .other          _Z17reduce_infectionsPiPKiii,@"STO_CUDA_ENTRY STV_DEFAULT"
_Z17reduce_infectionsPiPKiii:
.text._Z17reduce_infectionsPiPKiii:
[----:B------:R-:W-:Y:S01]  /*0000*/  LDC R1, c[0x0][0x37c] ;  /* 0x0000df00ff017b82 */ /* 0x000fe20000000800 */
[----:B------:R-:W0:Y:S07]  /*0010*/  S2R R3, SR_TID.X ;  /* 0x0000000000037919 */ /* 0x000e2e0000002100 */
[----:B------:R-:W0:Y:S01]  /*0020*/  S2UR UR4, SR_CTAID.X ;  /* 0x00000000000479c3 */ /* 0x000e220000002500 */
[----:B------:R-:W1:Y:S07]  /*0030*/  LDCU UR5, c[0x0][0x390] ;  /* 0x00007200ff0577ac */ /* 0x000e6e0008000800 */
[----:B------:R-:W0:Y:S02]  /*0040*/  LDC R0, c[0x0][0x360] ;  /* 0x0000d800ff007b82 */ /* 0x000e240000000800 */
[----:B0-----:R-:W-:-:S05]  /*0050*/  IMAD R0, R0, UR4, R3 ;  /* 0x0000000400007c24 */ /* 0x001fca000f8e0203 */
[----:B-1----:R-:W-:-:S13]  /*0060*/  ISETP.GE.AND P0, PT, R0, UR5, PT ;  /* 0x0000000500007c0c */ /* 0x002fda000bf06270 */
[----:B------:R-:W-:Y:S05]  /*0070*/  @P0 EXIT ;  /* 0x000000000000094d */ /* 0x000fea0003800000 */
[----:B------:R-:W0:Y:S01]  /*0080*/  LDC R5, c[0x0][0x394] ;  /* 0x0000e500ff057b82 */ /* 0x000e220000000800 */
[----:B------:R-:W1:Y:S07]  /*0090*/  LDCU.64 UR8, c[0x0][0x358] ;  /* 0x00006b00ff0877ac */ /* 0x000e6e0008000a00 */
[----:B------:R-:W2:Y:S01]  /*00a0*/  LDC.64 R2, c[0x0][0x380] ;  /* 0x0000e000ff027b82 */ /* 0x000ea20000000a00 */
[----:B0-----:R-:W-:Y:S01]  /*00b0*/  ISETP.GE.AND P0, PT, R5, 0x1, PT ;  /* 0x000000010500780c */ /* 0x001fe20003f06270 */
[----:B--2---:R-:W-:-:S05]  /*00c0*/  IMAD.WIDE R2, R0, 0x4, R2 ;  /* 0x0000000400027825 */ /* 0x004fca00078e0202 */
[----:B-1----:R0:W-:Y:S07]  /*00d0*/  STG.E desc[UR8][R2.64], RZ ;  /* 0x000000ff02007986 */ /* 0x0021ee000c101908 */
[----:B------:R-:W-:Y:S05]  /*00e0*/  @!P0 EXIT ;  /* 0x000000000000894d */ /* 0x000fea0003800000 */
[----:B------:R-:W1:Y:S01]  /*00f0*/  LDCU.64 UR6, c[0x0][0x388] ;  /* 0x00007100ff0677ac */ /* 0x000e620008000a00 */
[C---:B------:R-:W-:Y:S01]  /*0100*/  LOP3.LUT R13, R5.reuse, 0xf, RZ, 0xc0, !PT ;  /* 0x0000000f050d7812 */ /* 0x040fe200078ec0ff */
[----:B------:R-:W-:Y:S01]  /*0110*/  HFMA2 R7, -RZ, RZ, 0, 0 ;  /* 0x00000000ff077431 */ /* 0x000fe200000001ff */
[----:B------:R-:W-:Y:S01]  /*0120*/  LOP3.LUT R14, R5, 0x7, RZ, 0xc0, !PT ;  /* 0x00000007050e7812 */ /* 0x000fe200078ec0ff */
[----:B------:R-:W-:Y:S02]  /*0130*/  UMOV UR4, URZ ;  /* 0x000000ff00047c82 */ /* 0x000fe40008000000 */
[----:B------:R-:W-:Y:S02]  /*0140*/  VIADD R4, R13, 0xffffffff ;  /* 0xffffffff0d047836 */ /* 0x000fe40000000000 */
[----:B------:R-:W-:-:S03]  /*0150*/  VIADD R6, R14, 0xffffffff ;  /* 0xffffffff0e067836 */ /* 0x000fc60000000000 */
[----:B------:R-:W-:Y:S02]  /*0160*/  ISETP.GE.U32.AND P0, PT, R4, 0x7, PT ;  /* 0x000000070400780c */ /* 0x000fe40003f06070 */
[C---:B------:R-:W-:Y:S02]  /*0170*/  LOP3.LUT R4, R5.reuse, 0x7ffffff0, RZ, 0xc0, !PT ;  /* 0x7ffffff005047812 */ /* 0x040fe400078ec0ff */
[----:B------:R-:W-:Y:S02]  /*0180*/  ISETP.GE.U32.AND P1, PT, R6, 0x3, PT ;  /* 0x000000030600780c */ /* 0x000fe40003f26070 */
[----:B------:R-:W-:Y:S01]  /*0190*/  LOP3.LUT R5, R5, 0x3, RZ, 0xc0, !PT ;  /* 0x0000000305057812 */ /* 0x000fe200078ec0ff */
[----:B-1----:R-:W-:Y:S01]  /*01a0*/  UIADD3 UR5, UP0, UPT, UR6, 0x20, URZ ;  /* 0x0000002006057890 */ /* 0x002fe2000ff1e0ff */
[----:B------:R-:W-:-:S03]  /*01b0*/  IMAD.MOV R6, RZ, RZ, -R4 ;  /* 0x000000ffff067224 */ /* 0x000fc600078e0a04 */
[----:B------:R-:W-:-:S12]  /*01c0*/  UIADD3.X UR6, UPT, UPT, URZ, UR7, URZ, UP0, !UPT ;  /* 0x00000007ff067290 */ /* 0x000fd800087fe4ff */
.L_x_5:
[----:B-1----:R-:W1:Y:S02]  /*01d0*/  LDC R9, c[0x0][0x394] ;  /* 0x0000e500ff097b82 */ /* 0x002e640000000800 */
[----:B-1----:R-:W-:Y:S01]  /*01e0*/  ISETP.GE.U32.AND P3, PT, R9, 0x10, PT ;  /* 0x000000100900780c */ /* 0x002fe20003f66070 */
[----:B------:R-:W-:Y:S01]  /*01f0*/  IMAD R8, R0, R9, UR4 ;  /* 0x0000000400087e24 */ /* 0x000fe2000f8e0209 */
[----:B------:R-:W-:-:S03]  /*0200*/  UIADD3 UR4, UPT, UPT, UR4, 0x1, URZ ;  /* 0x0000000104047890 */ /* 0x000fc6000fffe0ff */
[----:B------:R-:W-:-:S03]  /*0210*/  IMAD R8, R8, R9, RZ ;  /* 0x0000000908087224 */ /* 0x000fc600078e02ff */
[----:B------:R-:W-:Y:S01]  /*0220*/  ISETP.NE.AND P2, PT, R9, UR4, PT ;  /* 0x0000000409007c0c */ /* 0x000fe2000bf45270 */
[----:B------:R-:W-:-:S04]  /*0230*/  IMAD.MOV.U32 R9, RZ, RZ, RZ ;  /* 0x000000ffff097224 */ /* 0x000fc800078e00ff */
[----:B--234-:R-:W-:Y:S08]  /*0240*/  @!P3 BRA `(.L_x_0) ;  /* 0x0000000000e8b947 */ /* 0x01cff00003800000 */
[----:B------:R-:W-:Y:S01]  /*0250*/  MOV R12, R8 ;  /* 0x00000008000c7202 */ /* 0x000fe20000000f00 */
[----:B------:R-:W-:-:S07]  /*0260*/  IMAD.MOV.U32 R9, RZ, RZ, R6 ;  /* 0x000000ffff097224 */ /* 0x000fce00078e0006 */
.L_x_1:
[----:B------:R-:W-:Y:S01]  /*0270*/  MOV R11, UR6 ;  /* 0x00000006000b7c02 */ /* 0x000fe20008000f00 */
[----:B------:R-:W-:-:S04]  /*0280*/  IMAD.U32 R10, RZ, RZ, UR5 ;  /* 0x00000005ff0a7e24 */ /* 0x000fc8000f8e00ff */
[----:B------:R-:W-:-:S05]  /*0290*/  IMAD.WIDE R10, R12, 0x4, R10 ;  /* 0x000000040c0a7825 */ /* 0x000fca00078e020a */
[----:B------:R-:W2:Y:S02]  /*02a0*/  LDG.E R16, desc[UR8][R10.64+-0x20] ;  /* 0xffffe0080a107981 */ /* 0x000ea4000c1e1900 */
[----:B--23--:R-:W-:-:S05]  /*02b0*/  IMAD.IADD R7, R16, 0x1, R7 ;  /* 0x0000000110077824 */ /* 0x00cfca00078e0207 */
[----:B------:R1:W-:Y:S04]  /*02c0*/  STG.E desc[UR8][R2.64], R7 ;  /* 0x0000000702007986 */ /* 0x0003e8000c101908 */
[----:B------:R-:W2:Y:S02]  /*02d0*/  LDG.E R16, desc[UR8][R10.64+-0x1c] ;  /* 0xffffe4080a107981 */ /* 0x000ea4000c1e1900 */
[----:B--2---:R-:W-:-:S05]  /*02e0*/  IMAD.IADD R15, R7, 0x1, R16 ;  /* 0x00000001070f7824 */ /* 0x004fca00078e0210 */
[----:B------:R2:W-:Y:S04]  /*02f0*/  STG.E desc[UR8][R2.64], R15 ;  /* 0x0000000f02007986 */ /* 0x0005e8000c101908 */
[----:B------:R-:W3:Y:S02]  /*0300*/  LDG.E R16, desc[UR8][R10.64+-0x18] ;  /* 0xffffe8080a107981 */ /* 0x000ee4000c1e1900 */
[----:B---3--:R-:W-:-:S05]  /*0310*/  IADD3 R17, PT, PT, R15, R16, RZ ;  /* 0x000000100f117210 */ /* 0x008fca0007ffe0ff */
[----:B------:R3:W-:Y:S04]  /*0320*/  STG.E desc[UR8][R2.64], R17 ;  /* 0x0000001102007986 */ /* 0x0007e8000c101908 */
[----:B------:R-:W4:Y:S02]  /*0330*/  LDG.E R16, desc[UR8][R10.64+-0x14] ;  /* 0xffffec080a107981 */ /* 0x000f24000c1e1900 */
[----:B----4-:R-:W-:-:S05]  /*0340*/  IMAD.IADD R19, R17, 0x1, R16 ;  /* 0x0000000111137824 */ /* 0x010fca00078e0210 */
[----:B------:R4:W-:Y:S04]  /*0350*/  STG.E desc[UR8][R2.64], R19 ;  /* 0x0000001302007986 */ /* 0x0009e8000c101908 */
[----:B------:R-:W1:Y:S02]  /*0360*/  LDG.E R16, desc[UR8][R10.64+-0x10] ;  /* 0xfffff0080a107981 */ /* 0x000e64000c1e1900 */
[----:B-1----:R-:W-:-:S05]  /*0370*/  IMAD.IADD R7, R19, 0x1, R16 ;  /* 0x0000000113077824 */ /* 0x002fca00078e0210 */
[----:B------:R1:W-:Y:S04]  /*0380*/  STG.E desc[UR8][R2.64], R7 ;  /* 0x0000000702007986 */ /* 0x0003e8000c101908 */
[----:B------:R-:W2:Y:S02]  /*0390*/  LDG.E R16, desc[UR8][R10.64+-0xc] ;  /* 0xfffff4080a107981 */ /* 0x000ea4000c1e1900 */
[----:B--2---:R-:W-:-:S05]  /*03a0*/  IADD3 R15, PT, PT, R7, R16, RZ ;  /* 0x00000010070f7210 */ /* 0x004fca0007ffe0ff */
[----:B------:R2:W-:Y:S04]  /*03b0*/  STG.E desc[UR8][R2.64], R15 ;  /* 0x0000000f02007986 */ /* 0x0005e8000c101908 */
[----:B------:R-:W3:Y:S02]  /*03c0*/  LDG.E R16, desc[UR8][R10.64+-0x8] ;  /* 0xfffff8080a107981 */ /* 0x000ee4000c1e1900 */
[----:B---3--:R-:W-:-:S05]  /*03d0*/  IMAD.IADD R17, R15, 0x1, R16 ;  /* 0x000000010f117824 */ /* 0x008fca00078e0210 */
[----:B------:R3:W-:Y:S04]  /*03e0*/  STG.E desc[UR8][R2.64], R17 ;  /* 0x0000001102007986 */ /* 0x0007e8000c101908 */
[----:B------:R-:W4:Y:S02]  /*03f0*/  LDG.E R16, desc[UR8][R10.64+-0x4] ;  /* 0xfffffc080a107981 */ /* 0x000f24000c1e1900 */
[----:B----4-:R-:W-:-:S05]  /*0400*/  IMAD.IADD R19, R17, 0x1, R16 ;  /* 0x0000000111137824 */ /* 0x010fca00078e0210 */
[----:B------:R4:W-:Y:S04]  /*0410*/  STG.E desc[UR8][R2.64], R19 ;  /* 0x0000001302007986 */ /* 0x0009e8000c101908 */
[----:B------:R-:W1:Y:S02]  /*0420*/  LDG.E R16, desc[UR8][R10.64] ;  /* 0x000000080a107981 */ /* 0x000e64000c1e1900 */
[----:B-1----:R-:W-:-:S05]  /*0430*/  IADD3 R7, PT, PT, R19, R16, RZ ;  /* 0x0000001013077210 */ /* 0x002fca0007ffe0ff */
[----:B------:R-:W-:Y:S04]  /*0440*/  STG.E desc[UR8][R2.64], R7 ;  /* 0x0000000702007986 */ /* 0x000fe8000c101908 */
        /* <DEDUP_REMOVED lines=9> */
[----:B------:R-:W4:Y:S02]  /*04e0*/  LDG.E R16, desc[UR8][R10.64+0x10] ;  /* 0x000010080a107981 */ /* 0x000f24000c1e1900 */
[----:B----4-:R-:W-:-:S05]  /*04f0*/  IADD3 R21, PT, PT, R19, R16, RZ ;  /* 0x0000001013157210 */ /* 0x010fca0007ffe0ff */
[----:B------:R3:W-:Y:S04]  /*0500*/  STG.E desc[UR8][R2.64], R21 ;  /* 0x0000001502007986 */ /* 0x0007e8000c101908 */
[----:B------:R-:W1:Y:S02]  /*0510*/  LDG.E R16, desc[UR8][R10.64+0x14] ;  /* 0x000014080a107981 */ /* 0x000e64000c1e1900 */
[----:B-1----:R-:W-:-:S05]  /*0520*/  IMAD.IADD R15, R21, 0x1, R16 ;  /* 0x00000001150f7824 */ /* 0x002fca00078e0210 */
[----:B------:R3:W-:Y:S04]  /*0530*/  STG.E desc[UR8][R2.64], R15 ;  /* 0x0000000f02007986 */ /* 0x0007e8000c101908 */
[----:B------:R-:W2:Y:S01]  /*0540*/  LDG.E R16, desc[UR8][R10.64+0x18] ;  /* 0x000018080a107981 */ /* 0x000ea2000c1e1900 */
[----:B------:R-:W-:Y:S02]  /*0550*/  IADD3 R9, PT, PT, R9, 0x10, RZ ;  /* 0x0000001009097810 */ /* 0x000fe40007ffe0ff */
[----:B--2---:R-:W-:-:S05]  /*0560*/  IADD3 R17, PT, PT, R15, R16, RZ ;  /* 0x000000100f117210 */ /* 0x004fca0007ffe0ff */
[----:B------:R3:W-:Y:S04]  /*0570*/  STG.E desc[UR8][R2.64], R17 ;  /* 0x0000001102007986 */ /* 0x0007e8000c101908 */
[----:B------:R-:W2:Y:S01]  /*0580*/  LDG.E R16, desc[UR8][R10.64+0x1c] ;  /* 0x00001c080a107981 */ /* 0x000ea2000c1e1900 */
[----:B------:R-:W-:Y:S01]  /*0590*/  ISETP.NE.AND P3, PT, R9, RZ, PT ;  /* 0x000000ff0900720c */ /* 0x000fe20003f65270 */
[----:B------:R-:W-:Y:S02]  /*05a0*/  VIADD R12, R12, 0x10 ;  /* 0x000000100c0c7836 */ /* 0x000fe40000000000 */
[----:B--2---:R-:W-:-:S05]  /*05b0*/  IMAD.IADD R7, R17, 0x1, R16 ;  /* 0x0000000111077824 */ /* 0x004fca00078e0210 */
[----:B------:R3:W-:Y:S05]  /*05c0*/  STG.E desc[UR8][R2.64], R7 ;  /* 0x0000000702007986 */ /* 0x0007ea000c101908 */
[----:B------:R-:W-:Y:S05]  /*05d0*/  @P3 BRA `(.L_x_1) ;  /* 0xfffffffc00243947 */ /* 0x000fea000383ffff */
[----:B------:R-:W-:-:S07]  /*05e0*/  MOV R9, R4 ;  /* 0x0000000400097202 */ /* 0x000fce0000000f00 */
.L_x_0:
[----:B------:R-:W-:-:S13]  /*05f0*/  ISETP.NE.AND P3, PT, R13, RZ, PT ;  /* 0x000000ff0d00720c */ /* 0x000fda0003f65270 */
[----:B------:R-:W-:Y:S05]  /*0600*/  @!P3 BRA `(.L_x_2) ;  /* 0x000000040008b947 */ /* 0x000fea0003800000 */
[----:B------:R-:W-:Y:S01]  /*0610*/  ISETP.NE.AND P3, PT, R14, RZ, PT ;  /* 0x000000ff0e00720c */ /* 0x000fe20003f65270 */
[----:B------:R-:W-:-:S12]  /*0620*/  @!P0 BRA `(.L_x_3) ;  /* 0x0000000000708947 */ /* 0x000fd80003800000 */
[----:B------:R-:W1:Y:S01]  /*0630*/  LDC.64 R10, c[0x0][0x388] ;  /* 0x0000e200ff0a7b82 */ /* 0x000e620000000a00 */
[----:B---3--:R-:W-:-:S04]  /*0640*/  IMAD.IADD R15, R8, 0x1, R9 ;  /* 0x00000001080f7824 */ /* 0x008fc800078e0209 */
[----:B-1----:R-:W-:-:S05]  /*0650*/  IMAD.WIDE R10, R15, 0x4, R10 ;  /* 0x000000040f0a7825 */ /* 0x002fca00078e020a */
[----:B------:R-:W2:Y:S02]  /*0660*/  LDG.E R12, desc[UR8][R10.64] ;  /* 0x000000080a0c7981 */ /* 0x000ea4000c1e1900 */
[----:B--2---:R-:W-:-:S05]  /*0670*/  IADD3 R7, PT, PT, R7, R12, RZ ;  /* 0x0000000c07077210 */ /* 0x004fca0007ffe0ff */
[----:B------:R-:W-:Y:S04]  /*0680*/  STG.E desc[UR8][R2.64], R7 ;  /* 0x0000000702007986 */ /* 0x000fe8000c101908 */
[----:B------:R-:W2:Y:S02]  /*0690*/  LDG.E R12, desc[UR8][R10.64+0x4] ;  /* 0x000004080a0c7981 */ /* 0x000ea4000c1e1900 */
[----:B--2---:R-:W-:-:S05]  /*06a0*/  IMAD.IADD R15, R7, 0x1, R12 ;  /* 0x00000001070f7824 */ /* 0x004fca00078e020c */
[----:B------:R1:W-:Y:S04]  /*06b0*/  STG.E desc[UR8][R2.64], R15 ;  /* 0x0000000f02007986 */ /* 0x0003e8000c101908 */
[----:B------:R-:W2:Y:S02]  /*06c0*/  LDG.E R12, desc[UR8][R10.64+0x8] ;  /* 0x000008080a0c7981 */ /* 0x000ea4000c1e1900 */
[----:B--2---:R-:W-:-:S05]  /*06d0*/  IADD3 R17, PT, PT, R15, R12, RZ ;  /* 0x0000000c0f117210 */ /* 0x004fca0007ffe0ff */
[----:B------:R2:W-:Y:S04]  /*06e0*/  STG.E desc[UR8][R2.64], R17 ;  /* 0x0000001102007986 */ /* 0x0005e8000c101908 */
[----:B------:R-:W3:Y:S02]  /*06f0*/  LDG.E R12, desc[UR8][R10.64+0xc] ;  /* 0x00000c080a0c7981 */ /* 0x000ee4000c1e1900 */
[----:B---3--:R-:W-:-:S05]  /*0700*/  IMAD.IADD R19, R17, 0x1, R12 ;  /* 0x0000000111137824 */ /* 0x008fca00078e020c */
[----:B------:R4:W-:Y:S04]  /*0710*/  STG.E desc[UR8][R2.64], R19 ;  /* 0x0000001302007986 */ /* 0x0009e8000c101908 */
[----:B------:R-:W3:Y:S02]  /*0720*/  LDG.E R12, desc[UR8][R10.64+0x10] ;  /* 0x000010080a0c7981 */ /* 0x000ee4000c1e1900 */
[----:B---3--:R-:W-:-:S05]  /*0730*/  IADD3 R21, PT, PT, R19, R12, RZ ;  /* 0x0000000c13157210 */ /* 0x008fca0007ffe0ff */
[----:B------:R4:W-:Y:S04]  /*0740*/  STG.E desc[UR8][R2.64], R21 ;  /* 0x0000001502007986 */ /* 0x0009e8000c101908 */
[----:B------:R-:W1:Y:S02]  /*0750*/  LDG.E R12, desc[UR8][R10.64+0x14] ;  /* 0x000014080a0c7981 */ /* 0x000e64000c1e1900 */
[----:B-1----:R-:W-:-:S05]  /*0760*/  IMAD.IADD R15, R21, 0x1, R12 ;  /* 0x00000001150f7824 */ /* 0x002fca00078e020c */
[----:B------:R4:W-:Y:S04]  /*0770*/  STG.E desc[UR8][R2.64], R15 ;  /* 0x0000000f02007986 */ /* 0x0009e8000c101908 */
[----:B------:R-:W2:Y:S02]  /*0780*/  LDG.E R12, desc[UR8][R10.64+0x18] ;  /* 0x000018080a0c7981 */ /* 0x000ea4000c1e1900 */
[----:B--2---:R-:W-:-:S05]  /*0790*/  IADD3 R17, PT, PT, R15, R12, RZ ;  /* 0x0000000c0f117210 */ /* 0x004fca0007ffe0ff */
[----:B------:R4:W-:Y:S04]  /*07a0*/  STG.E desc[UR8][R2.64], R17 ;  /* 0x0000001102007986 */ /* 0x0009e8000c101908 */
[----:B------:R-:W2:Y:S01]  /*07b0*/  LDG.E R12, desc[UR8][R10.64+0x1c] ;  /* 0x00001c080a0c7981 */ /* 0x000ea2000c1e1900 */
[----:B------:R-:W-:Y:S01]  /*07c0*/  IADD3 R9, PT, PT, R9, 0x8, RZ ;  /* 0x0000000809097810 */ /* 0x000fe20007ffe0ff */
[----:B--2---:R-:W-:-:S05]  /*07d0*/  IMAD.IADD R7, R17, 0x1, R12 ;  /* 0x0000000111077824 */ /* 0x004fca00078e020c */
[----:B------:R4:W-:Y:S02]  /*07e0*/  STG.E desc[UR8][R2.64], R7 ;  /* 0x0000000702007986 */ /* 0x0009e4000c101908 */
.L_x_3:
[----:B------:R-:W-:Y:S05]  /*07f0*/  @!P3 BRA `(.L_x_2) ;  /* 0x00000000008cb947 */ /* 0x000fea0003800000 */
[----:B------:R-:W-:Y:S01]  /*0800*/  ISETP.NE.AND P3, PT, R5, RZ, PT ;  /* 0x000000ff0500720c */ /* 0x000fe20003f65270 */
[----:B------:R-:W-:-:S12]  /*0810*/  @!P1 BRA `(.L_x_4) ;  /* 0x0000000000409947 */ /* 0x000fd80003800000 */
[----:B------:R-:W1:Y:S01]  /*0820*/  LDC.64 R10, c[0x0][0x388] ;  /* 0x0000e200ff0a7b82 */ /* 0x000e620000000a00 */
[----:B---34-:R-:W-:-:S04]  /*0830*/  IMAD.IADD R15, R8, 0x1, R9 ;  /* 0x00000001080f7824 */ /* 0x018fc800078e0209 */
[----:B-1----:R-:W-:-:S05]  /*0840*/  IMAD.WIDE R10, R15, 0x4, R10 ;  /* 0x000000040f0a7825 */ /* 0x002fca00078e020a */
[----:B------:R-:W2:Y:S02]  /*0850*/  LDG.E R12, desc[UR8][R10.64] ;  /* 0x000000080a0c7981 */ /* 0x000ea4000c1e1900 */
[----:B--2---:R-:W-:-:S05]  /*0860*/  IADD3 R15, PT, PT, R7, R12, RZ ;  /* 0x0000000c070f7210 */ /* 0x004fca0007ffe0ff */
[----:B------:R1:W-:Y:S04]  /*0870*/  STG.E desc[UR8][R2.64], R15 ;  /* 0x0000000f02007986 */ /* 0x0003e8000c101908 */
[----:B------:R-:W2:Y:S02]  /*0880*/  LDG.E R12, desc[UR8][R10.64+0x4] ;  /* 0x000004080a0c7981 */ /* 0x000ea4000c1e1900 */
[----:B--2---:R-:W-:-:S05]  /*0890*/  IMAD.IADD R17, R15, 0x1, R12 ;  /* 0x000000010f117824 */ /* 0x004fca00078e020c */
        /* <DEDUP_REMOVED lines=8> */
.L_x_4:
[----:B------:R-:W-:Y:S05]  /*0920*/  @!P3 BRA `(.L_x_2) ;  /* 0x000000000040b947 */ /* 0x000fea0003800000 */
[----:B------:R-:W2:Y:S01]  /*0930*/  LDC.64 R10, c[0x0][0x388] ;  /* 0x0000e200ff0a7b82 */ /* 0x000ea20000000a00 */
[----:B------:R-:W-:-:S04]  /*0940*/  IMAD.IADD R9, R8, 0x1, R9 ;  /* 0x0000000108097824 */ /* 0x000fc800078e0209 */
[----:B--2---:R-:W-:-:S05]  /*0950*/  IMAD.WIDE R8, R9, 0x4, R10 ;  /* 0x0000000409087825 */ /* 0x004fca00078e020a */
[----:B------:R-:W1:Y:S01]  /*0960*/  LDG.E R10, desc[UR8][R8.64] ;  /* 0x00000008080a7981 */ /* 0x000e62000c1e1900 */
[----:B------:R-:W-:Y:S02]  /*0970*/  ISETP.NE.AND P3, PT, R5, 0x1, PT ;  /* 0x000000010500780c */ /* 0x000fe40003f65270 */
[----:B-1-34-:R-:W-:-:S05]  /*0980*/  IADD3 R7, PT, PT, R7, R10, RZ ;  /* 0x0000000a07077210 */ /* 0x01afca0007ffe0ff */
[----:B------:R2:W-:Y:S06]  /*0990*/  STG.E desc[UR8][R2.64], R7 ;  /* 0x0000000702007986 */ /* 0x0005ec000c101908 */
[----:B------:R-:W-:Y:S05]  /*09a0*/  @!P3 BRA `(.L_x_2) ;  /* 0x000000000020b947 */ /* 0x000fea0003800000 */
[----:B------:R-:W2:Y:S01]  /*09b0*/  LDG.E R10, desc[UR8][R8.64+0x4] ;  /* 0x00000408080a7981 */ /* 0x000ea2000c1e1900 */
[----:B------:R-:W-:Y:S01]  /*09c0*/  ISETP.NE.AND P3, PT, R5, 0x2, PT ;  /* 0x000000020500780c */ /* 0x000fe20003f65270 */
[----:B--2---:R-:W-:-:S05]  /*09d0*/  IMAD.IADD R7, R7, 0x1, R10 ;  /* 0x0000000107077824 */ /* 0x004fca00078e020a */
[----:B------:R1:W-:Y:S07]  /*09e0*/  STG.E desc[UR8][R2.64], R7 ;  /* 0x0000000702007986 */ /* 0x0003ee000c101908 */
[----:B------:R-:W-:Y:S05]  /*09f0*/  @!P3 BRA `(.L_x_2) ;  /* 0x00000000000cb947 */ /* 0x000fea0003800000 */
[----:B------:R-:W1:Y:S02]  /*0a00*/  LDG.E R8, desc[UR8][R8.64+0x8] ;  /* 0x0000080808087981 */ /* 0x000e64000c1e1900 */
[----:B-1----:R-:W-:-:S05]  /*0a10*/  IADD3 R7, PT, PT, R7, R8, RZ ;  /* 0x0000000807077210 */ /* 0x002fca0007ffe0ff */
[----:B------:R1:W-:Y:S02]  /*0a20*/  STG.E desc[UR8][R2.64], R7 ;  /* 0x0000000702007986 */ /* 0x0003e4000c101908 */
.L_x_2:
[----:B------:R-:W-:Y:S05]  /*0a30*/  @P2 BRA `(.L_x_5) ;  /* 0xfffffff400e42947 */ /* 0x000fea000383ffff */
[----:B------:R-:W-:Y:S05]  /*0a40*/  EXIT ;  /* 0x000000000000794d */ /* 0x000fea0003800000 */
.L_x_6:
[----:B------:R-:W-:-:S00]  /*0a50*/  BRA `(.L_x_6) ;  /* 0xfffffffc00fc7947 */ /* 0x000fc0000383ffff */
[----:B------:R-:W-:-:S00]  /*0a60*/  NOP ;  /* 0x0000000000007918 */ /* 0x000fc00000000000 */
        /* <DEDUP_REMOVED lines=9> */
.L_x_57:


//--------------------- .text._Z24make_iteration_in_globalPKiS0_iiPiS1_ --------------------------
	.section	.text._Z24make_iteration_in_globalPKiS0_iiPiS1_,"ax",@progbits
	.align	128
        .global         _Z24make_iteration_in_globalPKiS0_iiPiS1_
        .type           _Z24make_iteration_in_globalPKiS0_iiPiS1_,@function
        .size           _Z24make_iteration_in_globalPKiS0_iiPiS1_,(.L_x_58 - _Z24make_iteration_in_globalPKiS0_iiPiS1_)
        .other          _Z24make_iteration_in_globalPKiS0_iiPiS1_,@"STO_CUDA_ENTRY STV_DEFAULT"
_Z24make_iteration_in_globalPKiS0_iiPiS1_:
.text._Z24make_iteration_in_globalPKiS0_iiPiS1_:
[----:B------:R-:W-:Y:S01]  /*0000*/  LDC R1, c[0x0][0x37c] ;  /* 0x0000df00ff017b82 */ /* 0x000fe20000000800 */
[----:B------:R-:W0:Y:S07]  /*0010*/  S2R R11, SR_TID.Y ;  /* 0x00000000000b7919 */ /* 0x000e2e0000002200 */
[----:B------:R-:W0:Y:S01]  /*0020*/  LDC R10, c[0x0][0x364] ;  /* 0x0000d900ff0a7b82 */ /* 0x000e220000000800 */
[----:B------:R-:W-:Y:S01]  /*0030*/  UMOV UR4, 0x400 ;  /* 0x0000040000047882 */ /* 0x000fe20000000000 */
[----:B------:R-:W1:Y:S06]  /*0040*/  S2R R14, SR_TID.X ;  /* 0x00000000000e7919 */ /* 0x000e6c0000002100 */
[----:B------:R-:W0:Y:S08]  /*0050*/  S2UR UR8, SR_CTAID.Y ;  /* 0x00000000000879c3 */ /* 0x000e300000002600 */
[----:B------:R-:W1:Y:S08]  /*0060*/  S2UR UR9, SR_CTAID.X ;  /* 0x00000000000979c3 */ /* 0x000e700000002500 */
[----:B------:R-:W1:Y:S08]  /*0070*/  LDC R9, c[0x0][0x360] ;  /* 0x0000d800ff097b82 */ /* 0x000e700000000800 */
[----:B------:R-:W2:Y:S01]  /*0080*/  S2UR UR5, SR_CgaCtaId ;  /* 0x00000000000579c3 */ /* 0x000ea20000008800 */
[----:B0-----:R-:W-:-:S07]  /*0090*/  IMAD R10, R10, UR8, R11 ;  /* 0x000000080a0a7c24 */ /* 0x001fce000f8e020b */
[----:B------:R-:W0:Y:S01]  /*00a0*/  LDC R8, c[0x0][0x390] ;  /* 0x0000e400ff087b82 */ /* 0x000e220000000800 */
[----:B-1----:R-:W-:-:S05]  /*00b0*/  IMAD R9, R9, UR9, R14 ;  /* 0x0000000909097c24 */ /* 0x002fca000f8e020e */
[----:B------:R-:W-:Y:S01]  /*00c0*/  VIMNMX R3, PT, PT, R10, R9, !PT ;  /* 0x000000090a037248 */ /* 0x000fe20007fe0100 */
[----:B--2---:R-:W-:-:S06]  /*00d0*/  ULEA UR4, UR5, UR4, 0x18 ;  /* 0x0000000405047291 */ /* 0x004fcc000f8ec0ff */
[----:B------:R-:W-:Y:S02]  /*00e0*/  LEA R0, R11, UR4, 0x5 ;  /* 0x000000040b007c11 */ /* 0x000fe4000f8e28ff */
[----:B0-----:R-:W-:-:S03]  /*00f0*/  ISETP.GE.AND P0, PT, R3, R8, PT ;  /* 0x000000080300720c */ /* 0x001fc60003f06270 */
[----:B------:R-:W-:-:S05]  /*0100*/  IMAD R0, R14, 0x4, R0 ;  /* 0x000000040e007824 */ /* 0x000fca00078e0200 */
[----:B------:R0:W-:Y:S05]  /*0110*/  STS [R0], RZ ;  /* 0x000000ff00007388 */ /* 0x0001ea0000000800 */
[----:B------:R-:W-:Y:S05]  /*0120*/  @P0 EXIT ;  /* 0x000000000000094d */ /* 0x000fea0003800000 */
[----:B------:R-:W1:Y:S01]  /*0130*/  LDC.64 R4, c[0x0][0x388] ;  /* 0x0000e200ff047b82 */ /* 0x000e620000000a00 */
[----:B------:R-:W2:Y:S01]  /*0140*/  LDCU.64 UR6, c[0x0][0x358] ;  /* 0x00006b00ff0677ac */ /* 0x000ea20008000a00 */
[----:B------:R-:W-:-:S06]  /*0150*/  IMAD R7, R10, R8, R9 ;  /* 0x000000080a077224 */ /* 0x000fcc00078e0209 */
[----:B------:R-:W3:Y:S01]  /*0160*/  LDC.64 R2, c[0x0][0x398] ;  /* 0x0000e600ff027b82 */ /* 0x000ee20000000a00 */
[----:B-1----:R-:W-:-:S06]  /*0170*/  IMAD.WIDE R12, R7, 0x4, R4 ;  /* 0x00000004070c7825 */ /* 0x002fcc00078e0204 */
[----:B--2---:R-:W2:Y:S01]  /*0180*/  LDG.E R12, desc[UR6][R12.64] ;  /* 0x000000060c0c7981 */ /* 0x004ea2000c1e1900 */
[----:B------:R-:W-:Y:S01]  /*0190*/  BSSY.RECONVERGENT B0, `(.L_x_7) ;  /* 0x000005d000007945 */ /* 0x000fe20003800200 */
[----:B------:R-:W-:Y:S01]  /*01a0*/  LOP3.LUT P4, RZ, R14, R11, RZ, 0xfc, !PT ;  /* 0x0000000b0eff7212 */ /* 0x000fe2000788fcff */
[----:B---3--:R-:W-:Y:S01]  /*01b0*/  IMAD.WIDE R2, R7, 0x4, R2 ;  /* 0x0000000407027825 */ /* 0x008fe200078e0202 */
[----:B--2---:R-:W-:-:S13]  /*01c0*/  ISETP.GE.AND P0, PT, R12, 0x1, PT ;  /* 0x000000010c00780c */ /* 0x004fda0003f06270 */
[----:B------:R-:W-:-:S05]  /*01d0*/  @P0 VIADD R6, R12, 0xffffffff ;  /* 0xffffffff0c060836 */ /* 0x000fca0000000000 */
[----:B------:R-:W-:-:S04]  /*01e0*/  @P0 ISETP.NE.AND P1, PT, R6, RZ, PT ;  /* 0x000000ff0600020c */ /* 0x000fc80003f25270 */
[----:B------:R-:W-:Y:S01]  /*01f0*/  @P0 SEL R11, R6, 0xffffffe2, P1 ;  /* 0xffffffe2060b0807 */ /* 0x000fe20000800000 */
[----:B------:R-:W-:Y:S08]  /*0200*/  @P0 BRA `(.L_x_8) ;  /* 0x0000000400540947 */ /* 0x000ff00003800000 */
[----:B------:R-:W-:-:S13]  /*0210*/  ISETP.GT.AND P0, PT, R12, -0x1, PT ;  /* 0xffffffff0c00780c */ /* 0x000fda0003f04270 */
[----:B------:R-:W-:Y:S01]  /*0220*/  @!P0 VIADD R11, R12, 0x1 ;  /* 0x000000010c0b8836 */ /* 0x000fe20000000000 */
[----:B------:R-:W-:Y:S06]  /*0230*/  @!P0 BRA `(.L_x_8) ;  /* 0x0000000400488947 */ /* 0x000fec0003800000 */
[----:B------:R-:W1:Y:S01]  /*0240*/  LDCU.64 UR10, c[0x0][0x388] ;  /* 0x00007100ff0a77ac */ /* 0x000e620008000a00 */
[C---:B------:R-:W-:Y:S01]  /*0250*/  VIADD R13, R10.reuse, 0xffffffff ;  /* 0xffffffff0a0d7836 */ /* 0x040fe20000000000 */
[-C--:B------:R-:W-:Y:S01]  /*0260*/  ISETP.GT.AND P0, PT, R9, R8.reuse, PT ;  /* 0x000000080900720c */ /* 0x080fe20003f04270 */
[-C--:B------:R-:W-:Y:S01]  /*0270*/  IMAD R12, R10, R8.reuse, -R8 ;  /* 0x000000080a0c7224 */ /* 0x080fe200078e0a08 */
[----:B------:R-:W-:Y:S02]  /*0280*/  SHF.R.S32.HI R11, RZ, 0x1f, R9 ;  /* 0x0000001fff0b7819 */ /* 0x000fe40000011409 */
[----:B------:R-:W-:Y:S02]  /*0290*/  ISETP.GE.U32.AND P3, PT, R13, R8, PT ;  /* 0x000000080d00720c */ /* 0x000fe40003f66070 */
[C---:B------:R-:W-:Y:S02]  /*02a0*/  ISETP.LT.OR P0, PT, R9.reuse, 0x1, P0 ;  /* 0x000000010900780c */ /* 0x040fe40000701670 */
[----:B------:R-:W-:-:S02]  /*02b0*/  ISETP.LT.OR P3, PT, R9, RZ, P3 ;  /* 0x000000ff0900720c */ /* 0x000fc40001f61670 */
[----:B------:R-:W-:Y:S02]  /*02c0*/  IADD3 R6, P1, PT, R9, R12, RZ ;  /* 0x0000000c09067210 */ /* 0x000fe40007f3e0ff */
[----:B------:R-:W-:Y:S02]  /*02d0*/  ISETP.GE.U32.OR P2, PT, R13, R8, P0 ;  /* 0x000000080d00720c */ /* 0x000fe40000746470 */
[----:B------:R-:W-:Y:S02]  /*02e0*/  LEA.HI.X.SX32 R11, R12, R11, 0x1, P1 ;  /* 0x0000000b0c0b7211 */ /* 0x000fe400008f0eff */
[----:B-1----:R-:W-:-:S04]  /*02f0*/  LEA R14, P1, R6, UR10, 0x2 ;  /* 0x0000000a060e7c11 */ /* 0x002fc8000f8210ff */
[----:B------:R-:W-:Y:S01]  /*0300*/  LEA.HI.X R15, R6, UR11, R11, 0x2, P1 ;  /* 0x0000000b060f7c11 */ /* 0x000fe200088f140b */
[C---:B------:R-:W-:Y:S02]  /*0310*/  @!P3 IMAD.IADD R17, R9.reuse, 0x1, R12 ;  /* 0x000000010911b824 */ /* 0x040fe400078e020c */
[----:B------:R-:W-:Y:S02]  /*0320*/  VIADD R11, R9, 0x1 ;  /* 0x00000001090b7836 */ /* 0x000fe40000000000 */
[----:B------:R-:W-:Y:S01]  /*0330*/  @!P3 IMAD.WIDE R16, R17, 0x4, R4 ;  /* 0x000000041110b825 */ /* 0x000fe200078e0204 */
[----:B------:R-:W2:Y:S02]  /*0340*/  @!P2 LDG.E R6, desc[UR6][R14.64+-0x4] ;  /* 0xfffffc060e06a981 */ /* 0x000ea4000c1e1900 */
[----:B------:R-:W-:-:S03]  /*0350*/  ISETP.GE.AND P1, PT, R11, R8, PT ;  /* 0x000000080b00720c */ /* 0x000fc60003f26270 */
[----:B------:R-:W3:Y:S01]  /*0360*/  @!P3 LDG.E R16, desc[UR6][R16.64] ;  /* 0x000000061010b981 */ /* 0x000ee2000c1e1900 */
[----:B------:R-:W-:-:S04]  /*0370*/  ISETP.LT.OR P1, PT, R9, -0x1, P1 ;  /* 0xffffffff0900780c */ /* 0x000fc80000f21670 */
[----:B------:R-:W-:-:S13]  /*0380*/  ISETP.GE.U32.OR P5, PT, R13, R8, P1 ;  /* 0x000000080d00720c */ /* 0x000fda0000fa6470 */
[----:B------:R1:W4:Y:S01]  /*0390*/  @!P5 LDG.E R20, desc[UR6][R14.64+0x4] ;  /* 0x000004060e14d981 */ /* 0x000322000c1e1900 */
[----:B------:R-:W-:Y:S02]  /*03a0*/  @!P0 VIADD R19, R7, 0xffffffff ;  /* 0xffffffff07138836 */ /* 0x000fe40000000000 */
[----:B------:R-:W-:Y:S02]  /*03b0*/  VIADD R21, R10, 0x1 ;  /* 0x000000010a157836 */ /* 0x000fe40000000000 */
[----:B------:R-:W-:-:S04]  /*03c0*/  @!P0 IMAD.WIDE.U32 R18, R19, 0x4, R4 ;  /* 0x0000000413128825 */ /* 0x000fc800078e0004 */
[----:B------:R-:W-:Y:S01]  /*03d0*/  @!P1 VIADD R13, R7, 0x1 ;  /* 0x00000001070d9836 */ /* 0x000fe20000000000 */
[----:B------:R5:W4:Y:S01]  /*03e0*/  @!P0 LDG.E R10, desc[UR6][R18.64] ;  /* 0x00000006120a8981 */ /* 0x000b22000c1e1900 */
[----:B------:R-:W-:Y:S02]  /*03f0*/  IMAD R22, R8, 0x2, R12 ;  /* 0x0000000208167824 */ /* 0x000fe400078e020c */
[----:B-1----:R-:W-:-:S05]  /*0400*/  @!P1 IMAD.WIDE.U32 R14, R13, 0x4, R4 ;  /* 0x000000040d0e9825 */ /* 0x002fca00078e0004 */
[----:B------:R1:W4:Y:S01]  /*0410*/  @!P1 LDG.E R13, desc[UR6][R14.64] ;  /* 0x000000060e0d9981 */ /* 0x000322000c1e1900 */
[----:B-----5:R-:W5:Y:S02]  /*0420*/  LDC.64 R18, c[0x0][0x380] ;  /* 0x0000e000ff127b82 */ /* 0x020f640000000a00 */
[----:B-----5:R-:W-:-:S06]  /*0430*/  IMAD.WIDE R18, R7, 0x4, R18 ;  /* 0x0000000407127825 */ /* 0x020fcc00078e0212 */
[----:B------:R-:W5:Y:S01]  /*0440*/  LDG.E R19, desc[UR6][R18.64] ;  /* 0x0000000612137981 */ /* 0x000f62000c1e1900 */
[----:B--2---:R-:W-:Y:S01]  /*0450*/  @!P2 ISETP.GT.AND P6, PT, R6, RZ, PT ;  /* 0x000000ff0600a20c */ /* 0x004fe20003fc4270 */
[----:B------:R-:W-:-:S03]  /*0460*/  IMAD.MOV.U32 R6, RZ, RZ, RZ ;  /* 0x000000ffff067224 */ /* 0x000fc600078e00ff */
[----:B------:R-:W-:Y:S02]  /*0470*/  @!P2 SEL R6, RZ, 0x1, !P6 ;  /* 0x00000001ff06a807 */ /* 0x000fe40007000000 */
[----:B---3--:R-:W-:-:S03]  /*0480*/  ISETP.GT.OR P2, PT, R16, RZ, P3 ;  /* 0x000000ff1000720c */ /* 0x008fc60001f44670 */
[----:B------:R-:W-:Y:S01]  /*0490*/  @!P3 VIADD R16, R6, 0x1 ;  /* 0x000000010610b836 */ /* 0x000fe20000000000 */
[----:B------:R-:W-:-:S09]  /*04a0*/  ISETP.GE.U32.OR P6, PT, R21, R8, P0 ;  /* 0x000000081500720c */ /* 0x000fd200007c6470 */
[----:B------:R-:W-:Y:S01]  /*04b0*/  @!P2 IMAD.MOV R16, RZ, RZ, R6 ;  /* 0x000000ffff10a224 */ /* 0x000fe200078e0206 */
[----:B------:R-:W-:-:S03]  /*04c0*/  ISETP.GE.U32.AND P2, PT, R21, R8, PT ;  /* 0x000000081500720c */ /* 0x000fc60003f46070 */
[----:B------:R-:W-:Y:S01]  /*04d0*/  @!P3 IMAD.MOV.U32 R6, RZ, RZ, R16 ;  /* 0x000000ffff06b224 */ /* 0x000fe200078e0010 */
[----:B----4-:R-:W-:Y:S02]  /*04e0*/  ISETP.GT.OR P3, PT, R20, RZ, P5 ;  /* 0x000000ff1400720c */ /* 0x010fe40002f64670 */
[C---:B------:R-:W-:Y:S02]  /*04f0*/  ISETP.LT.OR P2, PT, R9.reuse, RZ, P2 ;  /* 0x000000ff0900720c */ /* 0x040fe40001741670 */
[----:B------:R-:W-:Y:S01]  /*0500*/  @!P6 IADD3 R17, PT, PT, R9, -0x1, R22 ;  /* 0xffffffff0911e810 */ /* 0x000fe20007ffe016 */
[----:B------:R-:W-:-:S04]  /*0510*/  @!P5 VIADD R12, R6, 0x1 ;  /* 0x00000001060cd836 */ /* 0x000fc80000000000 */
[----:B------:R-:W-:-:S04]  /*0520*/  @!P6 IMAD.WIDE.U32 R16, R17, 0x4, R4 ;  /* 0x000000041110e825 */ /* 0x000fc800078e0004 */
[----:B------:R-:W-:Y:S01]  /*0530*/  @!P3 IMAD.MOV R12, RZ, RZ, R6 ;  /* 0x000000ffff0cb224 */ /* 0x000fe200078e0206 */
[----:B------:R-:W-:Y:S01]  /*0540*/  ISETP.GE.U32.OR P3, PT, R21, R8, P1 ;  /* 0x000000081500720c */ /* 0x000fe20000f66470 */
[----:B-1----:R-:W-:Y:S01]  /*0550*/  @!P2 IMAD.IADD R15, R7, 0x1, R8 ;  /* 0x00000001070fa824 */ /* 0x002fe200078e0208 */
[----:B------:R-:W2:Y:S03]  /*0560*/  @!P6 LDG.E R9, desc[UR6][R16.64] ;  /* 0x000000061009e981 */ /* 0x000ea6000c1e1900 */
[----:B------:R-:W-:-:S06]  /*0570*/  @!P2 IMAD.WIDE.U32 R14, R15, 0x4, R4 ;  /* 0x000000040f0ea825 */ /* 0x000fcc00078e0004 */
[----:B------:R-:W3:Y:S02]  /*0580*/  @!P2 LDG.E R14, desc[UR6][R14.64] ;  /* 0x000000060e0ea981 */ /* 0x000ee4000c1e1900 */
[----:B------:R-:W-:-:S04]  /*0590*/  @!P3 IMAD.IADD R11, R11, 0x1, R22 ;  /* 0x000000010b0bb824 */ /* 0x000fc800078e0216 */
[----:B------:R-:W-:-:S06]  /*05a0*/  @!P3 IMAD.WIDE.U32 R4, R11, 0x4, R4 ;  /* 0x000000040b04b825 */ /* 0x000fcc00078e0004 */
[----:B------:R1:W4:Y:S01]  /*05b0*/  @!P3 LDG.E R4, desc[UR6][R4.64] ;  /* 0x000000060404b981 */ /* 0x000322000c1e1900 */
[----:B------:R-:W-:Y:S01]  /*05c0*/  @!P5 IMAD.MOV.U32 R6, RZ, RZ, R12 ;  /* 0x000000ffff06d224 */ /* 0x000fe200078e000c */
[----:B------:R-:W-:-:S03]  /*05d0*/  ISETP.GT.OR P5, PT, R10, RZ, P0 ;  /* 0x000000ff0a00720c */ /* 0x000fc600007a4670 */
[----:B------:R-:W-:-:S10]  /*05e0*/  @!P0 VIADD R7, R6, 0x1 ;  /* 0x0000000106078836 */ /* 0x000fd40000000000 */
[----:B------:R-:W-:Y:S01]  /*05f0*/  @!P5 IMAD.MOV R7, RZ, RZ, R6 ;  /* 0x000000ffff07d224 */ /* 0x000fe200078e0206 */
[----:B------:R-:W-:-:S03]  /*0600*/  ISETP.GT.OR P5, PT, R13, RZ, P1 ;  /* 0x000000ff0d00720c */ /* 0x000fc60000fa4670 */
[----:B------:R-:W-:-:S04]  /*0610*/  @!P0 IMAD.MOV.U32 R6, RZ, RZ, R7 ;  /* 0x000000ffff068224 */ /* 0x000fc800078e0007 */
[----:B------:R-:W-:-:S06]  /*0620*/  @!P1 VIADD R7, R6, 0x1 ;  /* 0x0000000106079836 */ /* 0x000fcc0000000000 */
[----:B------:R-:W-:-:S04]  /*0630*/  @!P5 IMAD.MOV R7, RZ, RZ, R6 ;  /* 0x000000ffff07d224 */ /* 0x000fc800078e0206 */
[----:B------:R-:W-:-:S04]  /*0640*/  @!P1 IMAD.MOV.U32 R6, RZ, RZ, R7 ;  /* 0x000000ffff069224 */ /* 0x000fc800078e0007 */
[----:B-1----:R-:W-:Y:S02]  /*0650*/  @!P6 VIADD R5, R6, 0x1 ;  /* 0x000000010605e836 */ /* 0x002fe40000000000 */
[----:B------:R-:W-:Y:S01]  /*0660*/  IMAD.MOV.U32 R11, RZ, RZ, RZ ;  /* 0x000000ffff0b7224 */ /* 0x000fe200078e00ff */
[----:B--2---:R-:W-:Y:S02]  /*0670*/  ISETP.GT.OR P0, PT, R9, RZ, P6 ;  /* 0x000000ff0900720c */ /* 0x004fe40003704670 */
[----:B---3--:R-:W-:-:S11]  /*0680*/  ISETP.GT.OR P1, PT, R14, RZ, P2 ;  /* 0x000000ff0e00720c */ /* 0x008fd60001724670 */
[----:B------:R-:W-:-:S04]  /*0690*/  @!P0 IMAD.MOV R5, RZ, RZ, R6 ;  /* 0x000000ffff058224 */ /* 0x000fc800078e0206 */
[----:B------:R-:W-:Y:S01]  /*06a0*/  @!P6 IMAD.MOV.U32 R6, RZ, RZ, R5 ;  /* 0x000000ffff06e224 */ /* 0x000fe200078e0005 */
[----:B----4-:R-:W-:-:S03]  /*06b0*/  ISETP.GT.OR P0, PT, R4, RZ, P3 ;  /* 0x000000ff0400720c */ /* 0x010fc60001f04670 */
[----:B------:R-:W-:Y:S02]  /*06c0*/  @!P2 VIADD R5, R6, 0x1 ;  /* 0x000000010605a836 */ /* 0x000fe40000000000 */
[----:B------:R-:W-:-:S04]  /*06d0*/  @!P1 IMAD.MOV R5, RZ, RZ, R6 ;  /* 0x000000ffff059224 */ /* 0x000fc800078e0206 */
[----:B------:R-:W-:-:S04]  /*06e0*/  @!P2 IMAD.MOV.U32 R6, RZ, RZ, R5 ;  /* 0x000000ffff06a224 */ /* 0x000fc800078e0005 */
[----:B------:R-:W-:Y:S02]  /*06f0*/  @!P3 VIADD R4, R6, 0x1 ;  /* 0x000000010604b836 */ /* 0x000fe40000000000 */
[----:B------:R-:W-:-:S04]  /*0700*/  @!P0 IMAD.MOV R4, RZ, RZ, R6 ;  /* 0x000000ffff048224 */ /* 0x000fc800078e0206 */
[----:B------:R-:W-:-:S05]  /*0710*/  @!P3 IMAD.MOV.U32 R6, RZ, RZ, R4 ;  /* 0x000000ffff06b224 */ /* 0x000fca00078e0004 */
[----:B-----5:R-:W-:-:S13]  /*0720*/  ISETP.GT.AND P0, PT, R6, R19, PT ;  /* 0x000000130600720c */ /* 0x020fda0003f04270 */
[----:B------:R-:W-:-:S05]  /*0730*/  @P0 IMAD.MOV.U32 R5, RZ, RZ, 0x1 ;  /* 0x00000001ff050424 */ /* 0x000fca00078e00ff */
[----:B------:R1:W-:Y:S01]  /*0740*/  @P0 STS [R0], R5 ;  /* 0x0000000500000388 */ /* 0x0003e20000000800 */
[----:B------:R-:W-:-:S07]  /*0750*/  @P0 IMAD.MOV.U32 R11, RZ, RZ, 0xa ;  /* 0x0000000aff0b0424 */ /* 0x000fce00078e00ff */
.L_x_8:
[----:B------:R-:W-:Y:S05]  /*0760*/  BSYNC.RECONVERGENT B0 ;  /* 0x0000000000007941 */ /* 0x000fea0003800200 */
.L_x_7:
[----:B------:R2:W-:Y:S01]  /*0770*/  STG.E desc[UR6][R2.64], R11 ;  /* 0x0000000b02007986 */ /* 0x0005e2000c101906 */
[----:B------:R-:W-:Y:S06]  /*0780*/  BAR.SYNC.DEFER_BLOCKING 0x0 ;  /* 0x0000000000007b1d */ /* 0x000fec0000010000 */
[----:B------:R-:W-:Y:S05]  /*0790*/  @P4 EXIT ;  /* 0x000000000000494d */ /* 0x000fea0003800000 */
[----:B-1----:R-:W1:Y:S01]  /*07a0*/  LDS.128 R4, [UR4] ;  /* 0x00000004ff047984 */ /* 0x002e620008000c00 */
[----:B0-----:R-:W0:Y:S03]  /*07b0*/  LDC R0, c[0x0][0x370] ;  /* 0x0000dc00ff007b82 */ /* 0x001e260000000800 */
[----:B------:R-:W3:Y:S04]  /*07c0*/  LDS.128 R20, [UR4+0x10] ;  /* 0x00001004ff147984 */ /* 0x000ee80008000c00 */
[----:B--2---:R-:W2:Y:S01]  /*07d0*/  LDS.128 R8, [UR4+0x20] ;  /* 0x00002004ff087984 */ /* 0x004ea20008000c00 */
[----:B------:R-:W4:Y:S03]  /*07e0*/  LDC.64 R2, c[0x0][0x3a0] ;  /* 0x0000e800ff027b82 */ /* 0x000f260000000a00 */
[----:B------:R-:W5:Y:S04]  /*07f0*/  LDS.128 R16, [UR4+0x30] ;  /* 0x00003004ff107984 */ /* 0x000f680008000c00 */
[----:B------:R-:W0:Y:S04]  /*0800*/  LDS.128 R12, [UR4+0x40] ;  /* 0x00004004ff0c7984 */ /* 0x000e280008000c00 */
[----:B------:R-:W4:Y:S01]  /*0810*/  LDS.128 R24, [UR4+0x50] ;  /* 0x00005004ff187984 */ /* 0x000f220008000c00 */
[----:B-1----:R-:W-:-:S04]  /*0820*/  IADD3 R4, PT, PT, R6, R4, R5 ;  /* 0x0000000406047210 */ /* 0x002fc80007ffe005 */
[----:B---3--:R-:W-:Y:S02]  /*0830*/  IADD3 R20, PT, PT, R20, R4, R7 ;  /* 0x0000000414147210 */ /* 0x008fe40007ffe007 */
[----:B------:R-:W1:Y:S02]  /*0840*/  LDS.128 R4, [UR4+0x60] ;  /* 0x00006004ff047984 */ /* 0x000e640008000c00 */
[----:B------:R-:W-:-:S04]  /*0850*/  IADD3 R20, PT, PT, R22, R20, R21 ;  /* 0x0000001416147210 */ /* 0x000fc80007ffe015 */
[----:B--2---:R-:W-:Y:S02]  /*0860*/  IADD3 R8, PT, PT, R8, R20, R23 ;  /* 0x0000001408087210 */ /* 0x004fe40007ffe017 */
[----:B------:R-:W2:Y:S02]  /*0870*/  LDS.128 R20, [UR4+0x70] ;  /* 0x00007004ff147984 */ /* 0x000ea40008000c00 */
[----:B------:R-:W-:-:S04]  /*0880*/  IADD3 R8, PT, PT, R10, R8, R9 ;  /* 0x000000080a087210 */ /* 0x000fc80007ffe009 */
[----:B-----5:R-:W-:Y:S02]  /*0890*/  IADD3 R16, PT, PT, R16, R8, R11 ;  /* 0x0000000810107210 */ /* 0x020fe40007ffe00b */
[----:B------:R-:W3:Y:S02]  /*08a0*/  LDS.128 R8, [UR4+0x80] ;  /* 0x00008004ff087984 */ /* 0x000ee40008000c00 */
[----:B------:R-:W-:-:S04]  /*08b0*/  IADD3 R16, PT, PT, R18, R16, R17 ;  /* 0x0000001012107210 */ /* 0x000fc80007ffe011 */
[----:B0-----:R-:W-:Y:S02]  /*08c0*/  IADD3 R12, PT, PT, R12, R16, R19 ;  /* 0x000000100c0c7210 */ /* 0x001fe40007ffe013 */
[----:B------:R-:W0:Y:S02]  /*08d0*/  LDS.128 R16, [UR4+0x90] ;  /* 0x00009004ff107984 */ /* 0x000e240008000c00 */
[----:B------:R-:W-:-:S04]  /*08e0*/  IADD3 R12, PT, PT, R14, R12, R13 ;  /* 0x0000000c0e0c7210 */ /* 0x000fc80007ffe00d */
[----:B----4-:R-:W-:Y:S02]  /*08f0*/  IADD3 R24, PT, PT, R24, R12, R15 ;  /* 0x0000000c18187210 */ /* 0x010fe40007ffe00f */
[----:B------:R-:W4:Y:S02]  /*0900*/  LDS.128 R12, [UR4+0xa0] ;  /* 0x0000a004ff0c7984 */ /* 0x000f240008000c00 */
[----:B------:R-:W-:-:S04]  /*0910*/  IADD3 R24, PT, PT, R26, R24, R25 ;  /* 0x000000181a187210 */ /* 0x000fc80007ffe019 */
[----:B-1----:R-:W-:Y:S02]  /*0920*/  IADD3 R4, PT, PT, R4, R24, R27 ;  /* 0x0000001804047210 */ /* 0x002fe40007ffe01b */
[----:B------:R-:W1:Y:S02]  /*0930*/  LDS.128 R24, [UR4+0xb0] ;  /* 0x0000b004ff187984 */ /* 0x000e640008000c00 */
[----:B------:R-:W-:-:S04]  /*0940*/  IADD3 R4, PT, PT, R6, R4, R5 ;  /* 0x0000000406047210 */ /* 0x000fc80007ffe005 */
[----:B--2---:R-:W-:Y:S02]  /*0950*/  IADD3 R20, PT, PT, R20, R4, R7 ;  /* 0x0000000414147210 */ /* 0x004fe40007ffe007 */
[----:B------:R-:W2:Y:S02]  /*0960*/  LDS.128 R4, [UR4+0xc0] ;  /* 0x0000c004ff047984 */ /* 0x000ea40008000c00 */
[----:B------:R-:W-:-:S04]  /*0970*/  IADD3 R20, PT, PT, R22, R20, R21 ;  /* 0x0000001416147210 */ /* 0x000fc80007ffe015 */
[----:B---3--:R-:W-:Y:S02]  /*0980*/  IADD3 R8, PT, PT, R8, R20, R23 ;  /* 0x0000001408087210 */ /* 0x008fe40007ffe017 */
[----:B------:R-:W3:Y:S02]  /*0990*/  LDS.128 R20, [UR4+0xd0] ;  /* 0x0000d004ff147984 */ /* 0x000ee40008000c00 */
[----:B------:R-:W-:-:S04]  /*09a0*/  IADD3 R8, PT, PT, R10, R8, R9 ;  /* 0x000000080a087210 */ /* 0x000fc80007ffe009 */
[----:B0-----:R-:W-:Y:S02]  /*09b0*/  IADD3 R16, PT, PT, R16, R8, R11 ;  /* 0x0000000810107210 */ /* 0x001fe40007ffe00b */
[----:B------:R-:W0:Y:S02]  /*09c0*/  LDS.128 R8, [UR4+0xe0] ;  /* 0x0000e004ff087984 */ /* 0x000e240008000c00 */
[----:B------:R-:W-:-:S04]  /*09d0*/  IADD3 R16, PT, PT, R18, R16, R17 ;  /* 0x0000001012107210 */ /* 0x000fc80007ffe011 */
[----:B----4-:R-:W-:Y:S02]  /*09e0*/  IADD3 R12, PT, PT, R12, R16, R19 ;  /* 0x000000100c0c7210 */ /* 0x010fe40007ffe013 */
[----:B------:R-:W4:Y:S02]  /*09f0*/  LDS.128 R16, [UR4+0xf0] ;  /* 0x0000f004ff107984 */ /* 0x000f240008000c00 */
[----:B------:R-:W-:Y:S02]  /*0a00*/  IADD3 R12, PT, PT, R14, R12, R13 ;  /* 0x0000000c0e0c7210 */ /* 0x000fe40007ffe00d */
[----:B------:R-:W5:Y:S02]  /*0a10*/  LDC R14, c[0x0][0x394] ;  /* 0x0000e500ff0e7b82 */ /* 0x000f640000000800 */
[----:B-1----:R-:W-:-:S04]  /*0a20*/  IADD3 R12, PT, PT, R24, R12, R15 ;  /* 0x0000000c180c7210 */ /* 0x002fc80007ffe00f */
[----:B------:R-:W-:Y:S02]  /*0a30*/  IADD3 R12, PT, PT, R26, R12, R25 ;  /* 0x0000000c1a0c7210 */ /* 0x000fe40007ffe019 */
[----:B------:R-:W5:Y:S02]  /*0a40*/  LDC R13, c[0x0][0x374] ;  /* 0x0000dd00ff0d7b82 */ /* 0x000f640000000800 */
[----:B--2---:R-:W-:-:S04]  /*0a50*/  IADD3 R4, PT, PT, R4, R12, R27 ;  /* 0x0000000c04047210 */ /* 0x004fc80007ffe01b */
[----:B------:R-:W-:-:S04]  /*0a60*/  IADD3 R4, PT, PT, R6, R4, R5 ;  /* 0x0000000406047210 */ /* 0x000fc80007ffe005 */
[----:B---3--:R-:W-:-:S04]  /*0a70*/  IADD3 R4, PT, PT, R20, R4, R7 ;  /* 0x0000000414047210 */ /* 0x008fc80007ffe007 */
[----:B------:R-:W-:-:S04]  /*0a80*/  IADD3 R4, PT, PT, R22, R4, R21 ;  /* 0x0000000416047210 */ /* 0x000fc80007ffe015 */
[----:B0-----:R-:W-:-:S04]  /*0a90*/  IADD3 R4, PT, PT, R8, R4, R23 ;  /* 0x0000000408047210 */ /* 0x001fc80007ffe017 */
[----:B------:R-:W-:Y:S01]  /*0aa0*/  IADD3 R4, PT, PT, R10, R4, R9 ;  /* 0x000000040a047210 */ /* 0x000fe20007ffe009 */
[----:B-----5:R-:W-:-:S03]  /*0ab0*/  IMAD R5, R13, R14, UR8 ;  /* 0x000000080d057e24 */ /* 0x020fc6000f8e020e */
[----:B----4-:R-:W-:Y:S01]  /*0ac0*/  IADD3 R4, PT, PT, R16, R4, R11 ;  /* 0x0000000410047210 */ /* 0x010fe20007ffe00b */
[----:B------:R-:W-:-:S03]  /*0ad0*/  IMAD R5, R5, R0, UR9 ;  /* 0x0000000905057e24 */ /* 0x000fc6000f8e0200 */
[----:B------:R-:W-:Y:S01]  /*0ae0*/  IADD3 R4, PT, PT, R18, R4, R17 ;  /* 0x0000000412047210 */ /* 0x000fe20007ffe011 */
[----:B------:R-:W-:-:S04]  /*0af0*/  IMAD.WIDE R2, R5, 0x4, R2 ;  /* 0x0000000405027825 */ /* 0x000fc800078e0202 */
[----:B------:R-:W-:-:S05]  /*0b00*/  IMAD.IADD R19, R4, 0x1, R19 ;  /* 0x0000000104137824 */ /* 0x000fca00078e0213 */
[----:B------:R-:W-:Y:S01]  /*0b10*/  STG.E desc[UR6][R2.64], R19 ;  /* 0x0000001302007986 */ /* 0x000fe2000c101906 */
[----:B------:R-:W-:Y:S05]  /*0b20*/  EXIT ;  /* 0x000000000000794d */ /* 0x000fea0003800000 */
.L_x_9:
        /* <DEDUP_REMOVED lines=13> */
.L_x_58:


//--------------------- .text._Z24make_iteration_in_sharedPKiS0_iiPiS1_ --------------------------
	.section	.text._Z24make_iteration_in_sharedPKiS0_iiPiS1_,"ax",@progbits
	.align	128
        .global         _Z24make_iteration_in_sharedPKiS0_iiPiS1_
        .type           _Z24make_iteration_in_sharedPKiS0_iiPiS1_,@function
        .size           _Z24make_iteration_in_sharedPKiS0_iiPiS1_,(.L_x_59 - _Z24make_iteration_in_sharedPKiS0_iiPiS1_)
        .other          _Z24make_iteration_in_sharedPKiS0_iiPiS1_,@"STO_CUDA_ENTRY STV_DEFAULT"
_Z24make_iteration_in_sharedPKiS0_iiPiS1_:
.text._Z24make_iteration_in_sharedPKiS0_iiPiS1_:
        /* <DEDUP_REMOVED lines=21> */
[----:B------:R-:W-:-:S04]  /*0150*/  IMAD R11, R18, R12, R19 ;  /* 0x0000000c120b7224 */ /* 0x000fc800078e0213 */
[----:B-1----:R-:W-:-:S05]  /*0160*/  IMAD.WIDE R4, R11, 0x4, R2 ;  /* 0x000000040b047825 */ /* 0x002fca00078e0202 */
[----:B--2---:R-:W2:Y:S01]  /*0170*/  LDG.E R7, desc[UR8][R4.64] ;  /* 0x0000000804077981 */ /* 0x004ea2000c1e1900 */
[----:B------:R-:W-:Y:S01]  /*0180*/  UIADD3 UR4, UPT, UPT, UR4, 0x100, URZ ;  /* 0x0000010004047890 */ /* 0x000fe2000fffe0ff */
[----:B------:R-:W-:Y:S03]  /*0190*/  BSSY.RECONVERGENT B0, `(.L_x_10) ;  /* 0x00000d3000007945 */ /* 0x000fe60003800200 */
[----:B------:R-:W-:-:S06]  /*01a0*/  ULEA UR4, UR5, UR4, 0x18 ;  /* 0x0000000405047291 */ /* 0x000fcc000f8ec0ff */
[----:B------:R-:W-:-:S05]  /*01b0*/  LEA R9, R15, UR4, 0x5 ;  /* 0x000000040f097c11 */ /* 0x000fca000f8e28ff */
[----:B------:R-:W-:Y:S01]  /*01c0*/  IMAD R0, R16, 0x4, R9 ;  /* 0x0000000410007824 */ /* 0x000fe200078e0209 */
[----:B--2---:R-:W-:-:S04]  /*01d0*/  ISETP.GE.AND P0, PT, R7, 0x1, PT ;  /* 0x000000010700780c */ /* 0x004fc80003f06270 */
[----:B------:R1:W-:Y:S09]  /*01e0*/  STS [R0], R7 ;  /* 0x0000000700007388 */ /* 0x0003f20000000800 */
[----:B------:R-:W-:Y:S01]  /*01f0*/  @P0 VIADD R6, R7, 0xffffffff ;  /* 0xffffffff07060836 */ /* 0x000fe20000000000 */
[----:B------:R-:W-:Y:S04]  /*0200*/  BAR.SYNC.DEFER_BLOCKING 0x0 ;  /* 0x0000000000007b1d */ /* 0x000fe80000010000 */
[----:B------:R-:W-:-:S04]  /*0210*/  @P0 ISETP.NE.AND P1, PT, R6, RZ, PT ;  /* 0x000000ff0600020c */ /* 0x000fc80003f25270 */
[----:B------:R-:W-:Y:S01]  /*0220*/  @P0 SEL R9, R6, 0xffffffe2, P1 ;  /* 0xffffffe206090807 */ /* 0x000fe20000800000 */
[----:B-1----:R-:W-:Y:S08]  /*0230*/  @P0 BRA `(.L_x_11) ;  /* 0x0000000c00200947 */ /* 0x002ff00003800000 */
[----:B------:R-:W-:-:S13]  /*0240*/  ISETP.GT.AND P0, PT, R7, -0x1, PT ;  /* 0xffffffff0700780c */ /* 0x000fda0003f04270 */
[----:B------:R-:W-:Y:S01]  /*0250*/  @!P0 VIADD R9, R7, 0x1 ;  /* 0x0000000107098836 */ /* 0x000fe20000000000 */
[----:B------:R-:W-:Y:S06]  /*0260*/  @!P0 BRA `(.L_x_11) ;  /* 0x0000000c00148947 */ /* 0x000fec0003800000 */
[----:B------:R-:W1:Y:S01]  /*0270*/  LDCU.64 UR4, c[0x0][0x388] ;  /* 0x00007100ff0477ac */ /* 0x000e620008000a00 */
[CC--:B------:R-:W-:Y:S01]  /*0280*/  IMAD R20, R18.reuse, R12.reuse, -R12 ;  /* 0x0000000c12147224 */ /* 0x0c0fe200078e0a0c */
[C---:B------:R-:W-:Y:S01]  /*0290*/  ISETP.GT.AND P0, PT, R19.reuse, R12, PT ;  /* 0x0000000c1300720c */ /* 0x040fe20003f04270 */
[----:B------:R-:W-:Y:S01]  /*02a0*/  VIADD R21, R18, 0xffffffff ;  /* 0xffffffff12157836 */ /* 0x000fe20000000000 */
[----:B------:R-:W-:Y:S01]  /*02b0*/  SHF.R.S32.HI R7, RZ, 0x1f, R19 ;  /* 0x0000001fff077819 */ /* 0x000fe20000011413 */
[----:B------:R-:W-:Y:S01]  /*02c0*/  BSSY.RECONVERGENT B1, `(.L_x_12) ;  /* 0x0000016000017945 */ /* 0x000fe20003800200 */
[C---:B------:R-:W-:Y:S01]  /*02d0*/  IADD3 R8, P2, PT, R19.reuse, R20, RZ ;  /* 0x0000001413087210 */ /* 0x040fe20007f5e0ff */
[----:B------:R-:W-:Y:S01]  /*02e0*/  IMAD.MOV.U32 R17, RZ, RZ, RZ ;  /* 0x000000ffff117224 */ /* 0x000fe200078e00ff */
[----:B------:R-:W-:Y:S02]  /*02f0*/  ISETP.LT.OR P0, PT, R19, 0x1, P0 ;  /* 0x000000011300780c */ /* 0x000fe40000701670 */
[----:B------:R-:W-:-:S02]  /*0300*/  LEA.HI.X.SX32 R7, R20, R7, 0x1, P2 ;  /* 0x0000000714077211 */ /* 0x000fc400010f0eff */
[CC--:B------:R-:W-:Y:S02]  /*0310*/  ISETP.GE.U32.OR P2, PT, R21.reuse, R12.reuse, P0 ;  /* 0x0000000c1500720c */ /* 0x0c0fe40000746470 */
[----:B------:R-:W-:Y:S02]  /*0320*/  ISETP.GE.U32.AND P1, PT, R21, R12, PT ;  /* 0x0000000c1500720c */ /* 0x000fe40003f26070 */
[----:B-1----:R-:W-:-:S04]  /*0330*/  LEA R6, P3, R8, UR4, 0x2 ;  /* 0x0000000408067c11 */ /* 0x002fc8000f8610ff */
[----:B------:R-:W-:-:S05]  /*0340*/  LEA.HI.X R7, R8, UR5, R7, 0x2, P3 ;  /* 0x0000000508077c11 */ /* 0x000fca00098f1407 */
[----:B------:R-:W-:Y:S05]  /*0350*/  @P2 BRA `(.L_x_13) ;  /* 0x0000000000302947 */ /* 0x000fea0003800000 */
[----:B------:R-:W-:Y:S01]  /*0360*/  VIADD R8, R16, 0xffffffff ;  /* 0xffffffff10087836 */ /* 0x000fe20000000000 */
[----:B------:R-:W-:Y:S01]  /*0370*/  BSSY.RECONVERGENT B2, `(.L_x_14) ;  /* 0x0000009000027945 */ /* 0x000fe20003800200 */
[----:B------:R-:W-:-:S03]  /*0380*/  VIADD R9, R15, 0xffffffff ;  /* 0xffffffff0f097836 */ /* 0x000fc60000000000 */
[----:B------:R-:W-:-:S04]  /*0390*/  ISETP.GE.U32.AND P2, PT, R8, R13, PT ;  /* 0x0000000d0800720c */ /* 0x000fc80003f46070 */
[----:B------:R-:W-:-:S13]  /*03a0*/  ISETP.GE.U32.OR P2, PT, R9, R14, P2 ;  /* 0x0000000e0900720c */ /* 0x000fda0001746470 */
[----:B------:R-:W1:Y:S02]  /*03b0*/  @!P2 LDS R8, [R0+-0x24] ;  /* 0xffffdc000008a984 */ /* 0x000e640000000800 */
[----:B-1----:R-:W-:Y:S01]  /*03c0*/  @!P2 ISETP.GT.AND P3, PT, R8, RZ, PT ;  /* 0x000000ff0800a20c */ /* 0x002fe20003f64270 */
[----:B------:R-:W-:-:S12]  /*03d0*/  @!P2 BRA `(.L_x_15) ;  /* 0x000000000008a947 */ /* 0x000fd80003800000 */
[----:B------:R-:W2:Y:S02]  /*03e0*/  LDG.E R8, desc[UR8][R6.64+-0x4] ;  /* 0xfffffc0806087981 */ /* 0x000ea4000c1e1900 */
[----:B--2---:R-:W-:-:S13]  /*03f0*/  ISETP.GT.AND P3, PT, R8, RZ, PT ;  /* 0x000000ff0800720c */ /* 0x004fda0003f64270 */
.L_x_15:
[----:B------:R-:W-:Y:S05]  /*0400*/  BSYNC.RECONVERGENT B2 ;  /* 0x0000000000027941 */ /* 0x000fea0003800200 */
.L_x_14:
[----:B------:R-:W-:-:S07]  /*0410*/  SEL R17, RZ, 0x1, !P3 ;  /* 0x00000001ff117807 */ /* 0x000fce0005800000 */
.L_x_13:
[----:B------:R-:W-:Y:S05]  /*0420*/  BSYNC.RECONVERGENT B1 ;  /* 0x0000000000017941 */ /* 0x000fea0003800200 */
.L_x_12:
[C---:B------:R-:W-:Y:S01]  /*0430*/  ISETP.LT.OR P1, PT, R19.reuse, RZ, P1 ;  /* 0x000000ff1300720c */ /* 0x040fe20000f21670 */
[----:B------:R-:W-:Y:S01]  /*0440*/  BSSY.RECONVERGENT B1, `(.L_x_16) ;  /* 0x0000013000017945 */ /* 0x000fe20003800200 */
[----:B------:R-:W-:-:S11]  /*0450*/  ISETP.GE.AND P2, PT, R19, RZ, PT ;  /* 0x000000ff1300720c */ /* 0x000fd60003f46270 */
[----:B------:R-:W-:Y:S05]  /*0460*/  @P1 BRA `(.L_x_17) ;  /* 0x0000000000401947 */ /* 0x000fea0003800000 */
[----:B------:R-:W-:Y:S01]  /*0470*/  VIADD R9, R15, 0xffffffff ;  /* 0xffffffff0f097836 */ /* 0x000fe20000000000 */
[----:B------:R-:W-:Y:S01]  /*0480*/  ISETP.GE.U32.AND P1, PT, R16, R13, PT ;  /* 0x0000000d1000720c */ /* 0x000fe20003f26070 */
[----:B------:R-:W-:Y:S03]  /*0490*/  BSSY.RECONVERGENT B2, `(.L_x_18) ;  /* 0x000000a000027945 */ /* 0x000fe60003800200 */
[----:B------:R-:W-:-:S13]  /*04a0*/  ISETP.LT.U32.AND P3, PT, R9, R14, PT ;  /* 0x0000000e0900720c */ /* 0x000fda0003f61070 */
[----:B------:R-:W-:Y:S05]  /*04b0*/  @!P1 BRA P3, `(.L_x_19) ;  /* 0x0000000000149947 */ /* 0x000fea0001800000 */
[----:B------:R-:W-:-:S04]  /*04c0*/  IMAD.IADD R9, R19, 0x1, R20 ;  /* 0x0000000113097824 */ /* 0x000fc800078e0214 */
[----:B------:R-:W-:-:S06]  /*04d0*/  IMAD.WIDE R8, R9, 0x4, R2 ;  /* 0x0000000409087825 */ /* 0x000fcc00078e0202 */
[----:B------:R-:W2:Y:S02]  /*04e0*/  LDG.E R8, desc[UR8][R8.64] ;  /* 0x0000000808087981 */ /* 0x000ea4000c1e1900 */
[----:B--2---:R-:W-:Y:S01]  /*04f0*/  ISETP.GT.AND P1, PT, R8, RZ, PT ;  /* 0x000000ff0800720c */ /* 0x004fe20003f24270 */
[----:B------:R-:W-:-:S12]  /*0500*/  BRA `(.L_x_20) ;  /* 0x0000000000087947 */ /* 0x000fd80003800000 */
.L_x_19:
[----:B------:R-:W1:Y:S02]  /*0510*/  LDS R8, [R0+-0x20] ;  /* 0xffffe00000087984 */ /* 0x000e640000000800 */
[----:B-1----:R-:W-:-:S13]  /*0520*/  ISETP.GT.AND P1, PT, R8, RZ, PT ;  /* 0x000000ff0800720c */ /* 0x002fda0003f24270 */
.L_x_20:
[----:B------:R-:W-:Y:S05]  /*0530*/  BSYNC.RECONVERGENT B2 ;  /* 0x0000000000027941 */ /* 0x000fea0003800200 */
.L_x_18:
[----:B------:R-:W-:Y:S02]  /*0540*/  VIADD R8, R17, 0x1 ;  /* 0x0000000111087836 */ /* 0x000fe40000000000 */
[----:B------:R-:W-:-:S04]  /*0550*/  @!P1 IMAD.MOV R8, RZ, RZ, R17 ;  /* 0x000000ffff089224 */ /* 0x000fc800078e0211 */
[----:B------:R-:W-:-:S07]  /*0560*/  IMAD.MOV.U32 R17, RZ, RZ, R8 ;  /* 0x000000ffff117224 */ /* 0x000fce00078e0008 */
.L_x_17:
[----:B------:R-:W-:Y:S05]  /*0570*/  BSYNC.RECONVERGENT B1 ;  /* 0x0000000000017941 */ /* 0x000fea0003800200 */
.L_x_16:
[----:B------:R-:W-:Y:S01]  /*0580*/  VIADD R9, R19, 0x1 ;  /* 0x0000000113097836 */ /* 0x000fe20000000000 */
[----:B------:R-:W-:Y:S04]  /*0590*/  BSSY.RECONVERGENT B1, `(.L_x_21) ;  /* 0x0000014000017945 */ /* 0x000fe80003800200 */
[----:B------:R-:W-:-:S04]  /*05a0*/  ISETP.GE.AND P1, PT, R9, R12, PT ;  /* 0x0000000c0900720c */ /* 0x000fc80003f26270 */
[----:B------:R-:W-:-:S04]  /*05b0*/  ISETP.LT.OR P1, PT, R19, -0x1, P1 ;  /* 0xffffffff1300780c */ /* 0x000fc80000f21670 */
[----:B------:R-:W-:-:S13]  /*05c0*/  ISETP.GE.U32.OR P3, PT, R21, R12, P1 ;  /* 0x0000000c1500720c */ /* 0x000fda0000f66470 */
[----:B------:R-:W-:Y:S05]  /*05d0*/  @P3 BRA `(.L_x_22) ;  /* 0x00000000003c3947 */ /* 0x000fea0003800000 */
[----:B------:R-:W-:Y:S01]  /*05e0*/  VIADD R21, R15, 0xffffffff ;  /* 0xffffffff0f157836 */ /* 0x000fe20000000000 */
[----:B------:R-:W-:Y:S01]  /*05f0*/  BSSY.RECONVERGENT B2, `(.L_x_23) ;  /* 0x000000a000027945 */ /* 0x000fe20003800200 */
[----:B------:R-:W-:-:S03]  /*0600*/  VIADD R8, R16, 0x1 ;  /* 0x0000000110087836 */ /* 0x000fc60000000000 */
[----:B------:R-:W-:Y:S02]  /*0610*/  ISETP.LT.U32.AND P4, PT, R21, R14, PT ;  /* 0x0000000e1500720c */ /* 0x000fe40003f81070 */
[----:B------:R-:W-:-:S13]  /*0620*/  ISETP.GE.U32.AND P3, PT, R8, R13, PT ;  /* 0x0000000d0800720c */ /* 0x000fda0003f66070 */
[----:B------:R-:W-:Y:S05]  /*0630*/  @!P3 BRA P4, `(.L_x_24) ;  /* 0x00000000000cb947 */ /* 0x000fea0002000000 */
[----:B------:R-:W2:Y:S02]  /*0640*/  LDG.E R6, desc[UR8][R6.64+0x4] ;  /* 0x0000040806067981 */ /* 0x000ea4000c1e1900 */
[----:B--2---:R-:W-:Y:S01]  /*0650*/  ISETP.GT.AND P3, PT, R6, RZ, PT ;  /* 0x000000ff0600720c */ /* 0x004fe20003f64270 */
[----:B------:R-:W-:-:S12]  /*0660*/  BRA `(.L_x_25) ;  /* 0x0000000000087947 */ /* 0x000fd80003800000 */
.L_x_24:
[----:B------:R-:W1:Y:S02]  /*0670*/  LDS R6, [R0+-0x1c] ;  /* 0xffffe40000067984 */ /* 0x000e640000000800 */
[----:B-1----:R-:W-:-:S13]  /*0680*/  ISETP.GT.AND P3, PT, R6, RZ, PT ;  /* 0x000000ff0600720c */ /* 0x002fda0003f64270 */
.L_x_25:
[----:B------:R-:W-:Y:S05]  /*0690*/  BSYNC.RECONVERGENT B2 ;  /* 0x0000000000027941 */ /* 0x000fea0003800200 */
.L_x_23:
[----:B------:R-:W-:Y:S02]  /*06a0*/  VIADD R6, R17, 0x1 ;  /* 0x0000000111067836 */ /* 0x000fe40000000000 */
[----:B------:R-:W-:-:S04]  /*06b0*/  @!P3 IMAD.MOV R6, RZ, RZ, R17 ;  /* 0x000000ffff06b224 */ /* 0x000fc800078e0211 */
[----:B------:R-:W-:-:S07]  /*06c0*/  IMAD.MOV.U32 R17, RZ, RZ, R6 ;  /* 0x000000ffff117224 */ /* 0x000fce00078e0006 */
.L_x_22:
[----:B------:R-:W-:Y:S05]  /*06d0*/  BSYNC.RECONVERGENT B1 ;  /* 0x0000000000017941 */ /* 0x000fea0003800200 */
.L_x_21:
[----:B------:R-:W-:Y:S04]  /*06e0*/  BSSY.RECONVERGENT B1, `(.L_x_26) ;  /* 0x0000012000017945 */ /* 0x000fe80003800200 */
[----:B------:R-:W-:Y:S05]  /*06f0*/  @P0 BRA `(.L_x_27) ;  /* 0x0000000000400947 */ /* 0x000fea0003800000 */
[----:B------:R-:W-:Y:S01]  /*0700*/  VIADD R6, R16, 0xffffffff ;  /* 0xffffffff10067836 */ /* 0x000fe20000000000 */
[----:B------:R-:W-:Y:S01]  /*0710*/  ISETP.LT.U32.AND P4, PT, R15, R14, PT ;  /* 0x0000000e0f00720c */ /* 0x000fe20003f81070 */
[----:B------:R-:W-:Y:S03]  /*0720*/  BSSY.RECONVERGENT B2, `(.L_x_28) ;  /* 0x000000a000027945 */ /* 0x000fe60003800200 */
[----:B------:R-:W-:-:S13]  /*0730*/  ISETP.GE.U32.AND P3, PT, R6, R13, PT ;  /* 0x0000000d0600720c */ /* 0x000fda0003f66070 */
[----:B------:R-:W-:Y:S05]  /*0740*/  @!P3 BRA P4, `(.L_x_29) ;  /* 0x000000000014b947 */ /* 0x000fea0002000000 */
[----:B------:R-:W-:-:S04]  /*0750*/  VIADD R7, R11, 0xffffffff ;  /* 0xffffffff0b077836 */ /* 0x000fc80000000000 */
[----:B------:R-:W-:-:S06]  /*0760*/  IMAD.WIDE.U32 R6, R7, 0x4, R2 ;  /* 0x0000000407067825 */ /* 0x000fcc00078e0002 */
[----:B------:R-:W2:Y:S02]  /*0770*/  LDG.E R6, desc[UR8][R6.64] ;  /* 0x0000000806067981 */ /* 0x000ea4000c1e1900 */
[----:B--2---:R-:W-:Y:S01]  /*0780*/  ISETP.GT.AND P3, PT, R6, RZ, PT ;  /* 0x000000ff0600720c */ /* 0x004fe20003f64270 */
[----:B------:R-:W-:-:S12]  /*0790*/  BRA `(.L_x_30) ;  /* 0x0000000000087947 */ /* 0x000fd80003800000 */
.L_x_29:
[----:B------:R-:W1:Y:S02]  /*07a0*/  LDS R6, [R0+-0x4] ;  /* 0xfffffc0000067984 */ /* 0x000e640000000800 */
[----:B-1----:R-:W-:-:S13]  /*07b0*/  ISETP.GT.AND P3, PT, R6, RZ, PT ;  /* 0x000000ff0600720c */ /* 0x002fda0003f64270 */
.L_x_30:
[----:B------:R-:W-:Y:S05]  /*07c0*/  BSYNC.RECONVERGENT B2 ;  /* 0x0000000000027941 */ /* 0x000fea0003800200 */
.L_x_28:
[----:B------:R-:W-:Y:S02]  /*07d0*/  VIADD R6, R17, 0x1 ;  /* 0x0000000111067836 */ /* 0x000fe40000000000 */
[----:B------:R-:W-:-:S04]  /*07e0*/  @!P3 IMAD.MOV R6, RZ, RZ, R17 ;  /* 0x000000ffff06b224 */ /* 0x000fc800078e0211 */
[----:B------:R-:W-:-:S07]  /*07f0*/  IMAD.MOV.U32 R17, RZ, RZ, R6 ;  /* 0x000000ffff117224 */ /* 0x000fce00078e0006 */
.L_x_27:
[----:B------:R-:W-:Y:S05]  /*0800*/  BSYNC.RECONVERGENT B1 ;  /* 0x0000000000017941 */ /* 0x000fea0003800200 */
.L_x_26:
[----:B------:R-:W-:Y:S04]  /*0810*/  BSSY.RECONVERGENT B1, `(.L_x_31) ;  /* 0x000000f000017945 */ /* 0x000fe80003800200 */
[----:B------:R-:W-:Y:S05]  /*0820*/  @!P2 BRA `(.L_x_32) ;  /* 0x000000000034a947 */ /* 0x000fea0003800000 */
[----:B------:R-:W-:Y:S01]  /*0830*/  ISETP.GE.U32.AND P2, PT, R16, R13, PT ;  /* 0x0000000d1000720c */ /* 0x000fe20003f46070 */
[----:B------:R-:W-:Y:S01]  /*0840*/  BSSY.RECONVERGENT B2, `(.L_x_33) ;  /* 0x0000008000027945 */ /* 0x000fe20003800200 */
[----:B------:R-:W-:-:S13]  /*0850*/  ISETP.LT.U32.AND P3, PT, R15, R14, PT ;  /* 0x0000000e0f00720c */ /* 0x000fda0003f61070 */
[----:B------:R-:W-:Y:S05]  /*0860*/  @!P2 BRA P3, `(.L_x_34) ;  /* 0x00000000000ca947 */ /* 0x000fea0001800000 */
[----:B------:R-:W2:Y:S02]  /*0870*/  LDG.E R4, desc[UR8][R4.64] ;  /* 0x0000000804047981 */ /* 0x000ea4000c1e1900 */
[----:B--2---:R-:W-:Y:S01]  /*0880*/  ISETP.GT.AND P2, PT, R4, RZ, PT ;  /* 0x000000ff0400720c */ /* 0x004fe20003f44270 */
[----:B------:R-:W-:-:S12]  /*0890*/  BRA `(.L_x_35) ;  /* 0x0000000000087947 */ /* 0x000fd80003800000 */
.L_x_34:
[----:B------:R-:W1:Y:S02]  /*08a0*/  LDS R4, [R0] ;  /* 0x0000000000047984 */ /* 0x000e640000000800 */
[----:B-1----:R-:W-:-:S13]  /*08b0*/  ISETP.GT.AND P2, PT, R4, RZ, PT ;  /* 0x000000ff0400720c */ /* 0x002fda0003f44270 */
.L_x_35:
[----:B------:R-:W-:Y:S05]  /*08c0*/  BSYNC.RECONVERGENT B2 ;  /* 0x0000000000027941 */ /* 0x000fea0003800200 */
.L_x_33:
[----:B------:R-:W-:Y:S02]  /*08d0*/  VIADD R4, R17, 0x1 ;  /* 0x0000000111047836 */ /* 0x000fe40000000000 */
[----:B------:R-:W-:-:S04]  /*08e0*/  @!P2 IMAD.MOV R4, RZ, RZ, R17 ;  /* 0x000000ffff04a224 */ /* 0x000fc800078e0211 */
[----:B------:R-:W-:-:S07]  /*08f0*/  IMAD.MOV.U32 R17, RZ, RZ, R4 ;  /* 0x000000ffff117224 */ /* 0x000fce00078e0004 */
.L_x_32:
[----:B------:R-:W-:Y:S05]  /*0900*/  BSYNC.RECONVERGENT B1 ;  /* 0x0000000000017941 */ /* 0x000fea0003800200 */
.L_x_31:
        /* <DEDUP_REMOVED lines=12> */
.L_x_39:
[----:B------:R-:W1:Y:S02]  /*09d0*/  LDS R4, [R0+0x4] ;  /* 0x0000040000047984 */ /* 0x000e640000000800 */
[----:B-1----:R-:W-:-:S13]  /*09e0*/  ISETP.GT.AND P2, PT, R4, RZ, PT ;  /* 0x000000ff0400720c */ /* 0x002fda0003f44270 */
.L_x_40:
[----:B------:R-:W-:Y:S05]  /*09f0*/  BSYNC.RECONVERGENT B2 ;  /* 0x0000000000027941 */ /* 0x000fea0003800200 */
.L_x_38:
[----:B------:R-:W-:Y:S02]  /*0a00*/  VIADD R4, R17, 0x1 ;  /* 0x0000000111047836 */ /* 0x000fe40000000000 */
[----:B------:R-:W-:-:S04]  /*0a10*/  @!P2 IMAD.MOV R4, RZ, RZ, R17 ;  /* 0x000000ffff04a224 */ /* 0x000fc800078e0211 */
[----:B------:R-:W-:-:S07]  /*0a20*/  IMAD.MOV.U32 R17, RZ, RZ, R4 ;  /* 0x000000ffff117224 */ /* 0x000fce00078e0004 */
.L_x_37:
[----:B------:R-:W-:Y:S05]  /*0a30*/  BSYNC.RECONVERGENT B1 ;  /* 0x0000000000017941 */ /* 0x000fea0003800200 */
.L_x_36:
[----:B------:R-:W-:Y:S01]  /*0a40*/  VIADD R7, R18, 0x1 ;  /* 0x0000000112077836 */ /* 0x000fe20000000000 */
[----:B------:R-:W-:Y:S01]  /*0a50*/  BSSY.RECONVERGENT B1, `(.L_x_41) ;  /* 0x0000015000017945 */ /* 0x000fe20003800200 */
[----:B------:R-:W-:Y:S02]  /*0a60*/  IMAD R20, R12, 0x2, R20 ;  /* 0x000000020c147824 */ /* 0x000fe400078e0214 */
[----:B------:R-:W-:Y:S01]  /*0a70*/  VIADD R21, R15, 0x1 ;  /* 0x000000010f157836 */ /* 0x000fe20000000000 */
[----:B------:R-:W-:-:S13]  /*0a80*/  ISETP.GE.U32.OR P0, PT, R7, R12, P0 ;  /* 0x0000000c0700720c */ /* 0x000fda0000706470 */
[----:B------:R-:W-:Y:S05]  /*0a90*/  @P0 BRA `(.L_x_42) ;  /* 0x0000000000400947 */ /* 0x000fea0003800000 */
[----:B------:R-:W-:Y:S01]  /*0aa0*/  VIADD R4, R16, 0xffffffff ;  /* 0xffffffff10047836 */ /* 0x000fe20000000000 */
[----:B------:R-:W-:Y:S01]  /*0ab0*/  ISETP.LT.U32.AND P2, PT, R21, R14, PT ;  /* 0x0000000e1500720c */ /* 0x000fe20003f41070 */
[----:B------:R-:W-:Y:S03]  /*0ac0*/  BSSY.RECONVERGENT B2, `(.L_x_43) ;  /* 0x000000a000027945 */ /* 0x000fe60003800200 */
[----:B------:R-:W-:-:S13]  /*0ad0*/  ISETP.GE.U32.AND P0, PT, R4, R13, PT ;  /* 0x0000000d0400720c */ /* 0x000fda0003f06070 */
[----:B------:R-:W-:Y:S05]  /*0ae0*/  @!P0 BRA P2, `(.L_x_44) ;  /* 0x0000000000148947 */ /* 0x000fea0001000000 */
[----:B------:R-:W-:-:S05]  /*0af0*/  IADD3 R5, PT, PT, R19, -0x1, R20 ;  /* 0xffffffff13057810 */ /* 0x000fca0007ffe014 */
[----:B------:R-:W-:-:S06]  /*0b00*/  IMAD.WIDE.U32 R4, R5, 0x4, R2 ;  /* 0x0000000405047825 */ /* 0x000fcc00078e0002 */
[----:B------:R-:W2:Y:S02]  /*0b10*/  LDG.E R4, desc[UR8][R4.64] ;  /* 0x0000000804047981 */ /* 0x000ea4000c1e1900 */
[----:B--2---:R-:W-:Y:S01]  /*0b20*/  ISETP.GT.AND P0, PT, R4, RZ, PT ;  /* 0x000000ff0400720c */ /* 0x004fe20003f04270 */
[----:B------:R-:W-:-:S12]  /*0b30*/  BRA `(.L_x_45) ;  /* 0x0000000000087947 */ /* 0x000fd80003800000 */
.L_x_44:
[----:B------:R-:W1:Y:S02]  /*0b40*/  LDS R4, [R0+0x1c] ;  /* 0x00001c0000047984 */ /* 0x000e640000000800 */
[----:B-1----:R-:W-:-:S13]  /*0b50*/  ISETP.GT.AND P0, PT, R4, RZ, PT ;  /* 0x000000ff0400720c */ /* 0x002fda0003f04270 */
.L_x_45:
[----:B------:R-:W-:Y:S05]  /*0b60*/  BSYNC.RECONVERGENT B2 ;  /* 0x0000000000027941 */ /* 0x000fea0003800200 */
.L_x_43:
[----:B------:R-:W-:Y:S02]  /*0b70*/  VIADD R4, R17, 0x1 ;  /* 0x0000000111047836 */ /* 0x000fe40000000000 */
[----:B------:R-:W-:-:S04]  /*0b80*/  @!P0 IMAD.MOV R4, RZ, RZ, R17 ;  /* 0x000000ffff048224 */ /* 0x000fc800078e0211 */
[----:B------:R-:W-:-:S07]  /*0b90*/  IMAD.MOV.U32 R17, RZ, RZ, R4 ;  /* 0x000000ffff117224 */ /* 0x000fce00078e0004 */
.L_x_42:
[----:B------:R-:W-:Y:S05]  /*0ba0*/  BSYNC.RECONVERGENT B1 ;  /* 0x0000000000017941 */ /* 0x000fea0003800200 */
.L_x_41:
[----:B------:R-:W-:Y:S01]  /*0bb0*/  ISETP.GE.U32.AND P0, PT, R7, R12, PT ;  /* 0x0000000c0700720c */ /* 0x000fe20003f06070 */
[----:B------:R-:W-:Y:S03]  /*0bc0*/  BSSY.RECONVERGENT B1, `(.L_x_46) ;  /* 0x0000012000017945 */ /* 0x000fe60003800200 */
[----:B------:R-:W-:-:S13]  /*0bd0*/  ISETP.LT.OR P0, PT, R19, RZ, P0 ;  /* 0x000000ff1300720c */ /* 0x000fda0000701670 */
[----:B------:R-:W-:Y:S05]  /*0be0*/  @P0 BRA `(.L_x_47) ;  /* 0x00000000003c0947 */ /* 0x000fea0003800000 */
[----:B------:R-:W-:Y:S01]  /*0bf0*/  ISETP.GE.U32.AND P0, PT, R16, R13, PT ;  /* 0x0000000d1000720c */ /* 0x000fe20003f06070 */
[----:B------:R-:W-:Y:S01]  /*0c00*/  BSSY.RECONVERGENT B2, `(.L_x_48) ;  /* 0x000000a000027945 */ /* 0x000fe20003800200 */
[----:B------:R-:W-:-:S13]  /*0c10*/  ISETP.LT.U32.AND P2, PT, R21, R14, PT ;  /* 0x0000000e1500720c */ /* 0x000fda0003f41070 */
[----:B------:R-:W-:Y:S05]  /*0c20*/  @!P0 BRA P2, `(.L_x_49) ;  /* 0x0000000000148947 */ /* 0x000fea0001000000 */
[----:B------:R-:W-:-:S04]  /*0c30*/  IMAD.IADD R5, R11, 0x1, R12 ;  /* 0x000000010b057824 */ /* 0x000fc800078e020c */
[----:B------:R-:W-:-:S06]  /*0c40*/  IMAD.WIDE.U32 R4, R5, 0x4, R2 ;  /* 0x0000000405047825 */ /* 0x000fcc00078e0002 */
[----:B------:R-:W2:Y:S02]  /*0c50*/  LDG.E R4, desc[UR8][R4.64] ;  /* 0x0000000804047981 */ /* 0x000ea4000c1e1900 */
[----:B--2---:R-:W-:Y:S01]  /*0c60*/  ISETP.GT.AND P0, PT, R4, RZ, PT ;  /* 0x000000ff0400720c */ /* 0x004fe20003f04270 */
[----:B------:R-:W-:-:S12]  /*0c70*/  BRA `(.L_x_50) ;  /* 0x0000000000087947 */ /* 0x000fd80003800000 */
.L_x_49:
[----:B------:R-:W1:Y:S02]  /*0c80*/  LDS R4, [R0+0x20] ;  /* 0x0000200000047984 */ /* 0x000e640000000800 */
[----:B-1----:R-:W-:-:S13]  /*0c90*/  ISETP.GT.AND P0, PT, R4, RZ, PT ;  /* 0x000000ff0400720c */ /* 0x002fda0003f04270 */
.L_x_50:
[----:B------:R-:W-:Y:S05]  /*0ca0*/  BSYNC.RECONVERGENT B2 ;  /* 0x0000000000027941 */ /* 0x000fea0003800200 */
.L_x_48:
[----:B------:R-:W-:Y:S02]  /*0cb0*/  VIADD R4, R17, 0x1 ;  /* 0x0000000111047836 */ /* 0x000fe40000000000 */
[----:B------:R-:W-:-:S04]  /*0cc0*/  @!P0 IMAD.MOV R4, RZ, RZ, R17 ;  /* 0x000000ffff048224 */ /* 0x000fc800078e0211 */
[----:B------:R-:W-:-:S07]  /*0cd0*/  IMAD.MOV.U32 R17, RZ, RZ, R4 ;  /* 0x000000ffff117224 */ /* 0x000fce00078e0004 */
.L_x_47:
[----:B------:R-:W-:Y:S05]  /*0ce0*/  BSYNC.RECONVERGENT B1 ;  /* 0x0000000000017941 */ /* 0x000fea0003800200 */
.L_x_46:
[----:B------:R-:W-:Y:S01]  /*0cf0*/  ISETP.GE.U32.OR P1, PT, R7, R12, P1 ;  /* 0x0000000c0700720c */ /* 0x000fe20000f26470 */
[----:B------:R-:W-:-:S12]  /*0d00*/  BSSY.RECONVERGENT B1, `(.L_x_51) ;  /* 0x0000012000017945 */ /* 0x000fd80003800200 */
[----:B------:R-:W-:Y:S05]  /*0d10*/  @P1 BRA `(.L_x_52) ;  /* 0x0000000000401947 */ /* 0x000fea0003800000 */
[----:B------:R-:W-:Y:S01]  /*0d20*/  VIADD R4, R16, 0x1 ;  /* 0x0000000110047836 */ /* 0x000fe20000000000 */
[----:B------:R-:W-:Y:S01]  /*0d30*/  ISETP.LT.U32.AND P1, PT, R21, R14, PT ;  /* 0x0000000e1500720c */ /* 0x000fe20003f21070 */
[----:B------:R-:W-:Y:S03]  /*0d40*/  BSSY.RECONVERGENT B2, `(.L_x_53) ;  /* 0x000000a000027945 */ /* 0x000fe60003800200 */
[----:B------:R-:W-:-:S13]  /*0d50*/  ISETP.GE.U32.AND P0, PT, R4, R13, PT ;  /* 0x0000000d0400720c */ /* 0x000fda0003f06070 */
[----:B------:R-:W-:Y:S05]  /*0d60*/  @!P0 BRA P1, `(.L_x_54) ;  /* 0x0000000000148947 */ /* 0x000fea0000800000 */
[----:B------:R-:W-:-:S04]  /*0d70*/  IMAD.IADD R9, R9, 0x1, R20 ;  /* 0x0000000109097824 */ /* 0x000fc800078e0214 */
[----:B------:R-:W-:-:S06]  /*0d80*/  IMAD.WIDE.U32 R2, R9, 0x4, R2 ;  /* 0x0000000409027825 */ /* 0x000fcc00078e0002 */
[----:B------:R-:W2:Y:S02]  /*0d90*/  LDG.E R2, desc[UR8][R2.64] ;  /* 0x0000000802027981 */ /* 0x000ea4000c1e1900 */
[----:B--2---:R-:W-:Y:S01]  /*0da0*/  ISETP.GT.AND P0, PT, R2, RZ, PT ;  /* 0x000000ff0200720c */ /* 0x004fe20003f04270 */
[----:B------:R-:W-:-:S12]  /*0db0*/  BRA `(.L_x_55) ;  /* 0x0000000000087947 */ /* 0x000fd80003800000 */
.L_x_54:
[----:B------:R-:W1:Y:S02]  /*0dc0*/  LDS R0, [R0+0x24] ;  /* 0x0000240000007984 */ /* 0x000e640000000800 */
[----:B-1----:R-:W-:-:S13]  /*0dd0*/  ISETP.GT.AND P0, PT, R0, RZ, PT ;  /* 0x000000ff0000720c */ /* 0x002fda0003f04270 */
.L_x_55:
[----:B------:R-:W-:Y:S05]  /*0de0*/  BSYNC.RECONVERGENT B2 ;  /* 0x0000000000027941 */ /* 0x000fea0003800200 */
.L_x_53:
[----:B------:R-:W-:Y:S02]  /*0df0*/  VIADD R0, R17, 0x1 ;  /* 0x0000000111007836 */ /* 0x000fe40000000000 */
[----:B------:R-:W-:-:S04]  /*0e00*/  @!P0 IMAD.MOV R0, RZ, RZ, R17 ;  /* 0x000000ffff008224 */ /* 0x000fc800078e0211 */
[----:B------:R-:W-:-:S07]  /*0e10*/  IMAD.MOV.U32 R17, RZ, RZ, R0 ;  /* 0x000000ffff117224 */ /* 0x000fce00078e0000 */
.L_x_52:
[----:B------:R-:W-:Y:S05]  /*0e20*/  BSYNC.RECONVERGENT B1 ;  /* 0x0000000000017941 */ /* 0x000fea0003800200 */
.L_x_51:
[----:B------:R-:W1:Y:S02]  /*0e30*/  LDC.64 R2, c[0x0][0x380] ;  /* 0x0000e000ff027b82 */ /* 0x000e640000000a00 */
[----:B-1----:R-:W-:-:S06]  /*0e40*/  IMAD.WIDE R2, R11, 0x4, R2 ;  /* 0x000000040b027825 */ /* 0x002fcc00078e0202 */
[----:B------:R-:W2:Y:S01]  /*0e50*/  LDG.E R2, desc[UR8][R2.64] ;  /* 0x0000000802027981 */ /* 0x000ea2000c1e1900 */
[----:B------:R-:W-:Y:S01]  /*0e60*/  IMAD.MOV.U32 R9, RZ, RZ, RZ ;  /* 0x000000ffff097224 */ /* 0x000fe200078e00ff */
[----:B--2---:R-:W-:-:S13]  /*0e70*/  ISETP.GT.AND P0, PT, R17, R2, PT ;  /* 0x000000021100720c */ /* 0x004fda0003f04270 */
[----:B------:R-:W1:Y:S01]  /*0e80*/  @P0 LDS R0, [R10] ;  /* 0x000000000a000984 */ /* 0x000e620000000800 */
[----:B------:R-:W-:Y:S02]  /*0e90*/  @P0 IMAD.MOV.U32 R9, RZ, RZ, 0xa ;  /* 0x0000000aff090424 */ /* 0x000fe400078e00ff */
[----:B-1----:R-:W-:-:S05]  /*0ea0*/  @P0 VIADD R5, R0, 0x1 ;  /* 0x0000000100050836 */ /* 0x002fca0000000000 */
[----:B------:R1:W-:Y:S02]  /*0eb0*/  @P0 STS [R10], R5 ;  /* 0x000000050a000388 */ /* 0x0003e40000000800 */
.L_x_11:
[----:B------:R-:W-:Y:S05]  /*0ec0*/  BSYNC.RECONVERGENT B0 ;  /* 0x0000000000007941 */ /* 0x000fea0003800200 */
.L_x_10:
[----:B------:R-:W2:Y:S01]  /*0ed0*/  LDC.64 R2, c[0x0][0x398] ;  /* 0x0000e600ff027b82 */ /* 0x000ea20000000a00 */
[----:B------:R-:W-:Y:S01]  /*0ee0*/  LOP3.LUT P0, RZ, R16, R15, RZ, 0xfc, !PT ;  /* 0x0000000f10ff7212 */ /* 0x000fe2000780fcff */
[----:B--2---:R-:W-:-:S05]  /*0ef0*/  IMAD.WIDE R2, R11, 0x4, R2 ;  /* 0x000000040b027825 */ /* 0x004fca00078e0202 */
[----:B------:R2:W-:Y:S01]  /*0f00*/  STG.E desc[UR8][R2.64], R9 ;  /* 0x0000000902007986 */ /* 0x0005e2000c101908 */
[----:B------:R-:W-:Y:S06]  /*0f10*/  BAR.SYNC.DEFER_BLOCKING 0x0 ;  /* 0x0000000000007b1d */ /* 0x000fec0000010000 */
[----:B------:R-:W-:Y:S05]  /*0f20*/  @P0 EXIT ;  /* 0x000000000000094d */ /* 0x000fea0003800000 */
[----:B-1----:R-:W1:Y:S01]  /*0f30*/  LDS.128 R4, [UR6] ;  /* 0x00000006ff047984 */ /* 0x002e620008000c00 */
[----:B------:R-:W3:Y:S03]  /*0f40*/  LDC R0, c[0x0][0x370] ;  /* 0x0000dc00ff007b82 */ /* 0x000ee60000000800 */
[----:B------:R-:W4:Y:S04]  /*0f50*/  LDS.128 R20, [UR6+0x10] ;  /* 0x00001006ff147984 */ /* 0x000f280008000c00 */
[----:B0-2---:R-:W0:Y:S01]  /*0f60*/  LDS.128 R8, [UR6+0x20] ;  /* 0x00002006ff087984 */ /* 0x005e220008000c00 */
[----:B------:R-:W2:Y:S03]  /*0f70*/  LDC.64 R2, c[0x0][0x3a0] ;  /* 0x0000e800ff027b82 */ /* 0x000ea60000000a00 */
[----:B------:R-:W5:Y:S04]  /*0f80*/  LDS.128 R16, [UR6+0x30] ;  /* 0x00003006ff107984 */ /* 0x000f680008000c00 */
[----:B------:R-:W3:Y:S04]  /*0f90*/  LDS.128 R12, [UR6+0x40] ;  /* 0x00004006ff0c7984 */ /* 0x000ee80008000c00 */
[----:B------:R-:W2:Y:S01]  /*0fa0*/  LDS.128 R24, [UR6+0x50] ;  /* 0x00005006ff187984 */ /* 0x000ea20008000c00 */
[----:B-1----:R-:W-:-:S04]  /*0fb0*/  IADD3 R4, PT, PT, R6, R4, R5 ;  /* 0x0000000406047210 */ /* 0x002fc80007ffe005 */
[----:B----4-:R-:W-:Y:S02]  /*0fc0*/  IADD3 R20, PT, PT, R20, R4, R7 ;  /* 0x0000000414147210 */ /* 0x010fe40007ffe007 */
[----:B------:R-:W1:Y:S02]  /*0fd0*/  LDS.128 R4, [UR6+0x60] ;  /* 0x00006006ff047984 */ /* 0x000e640008000c00 */
[----:B------:R-:W-:-:S04]  /*0fe0*/  IADD3 R20, PT, PT, R22, R20, R21 ;  /* 0x0000001416147210 */ /* 0x000fc80007ffe015 */
[----:B0-----:R-:W-:Y:S02]  /*0ff0*/  IADD3 R8, PT, PT, R8, R20, R23 ;  /* 0x0000001408087210 */ /* 0x001fe40007ffe017 */
[----:B------:R-:W0:Y:S02]  /*1000*/  LDS.128 R20, [UR6+0x70] ;  /* 0x00007006ff147984 */ /* 0x000e240008000c00 */
[----:B------:R-:W-:-:S04]  /*1010*/  IADD3 R8, PT, PT, R10, R8, R9 ;  /* 0x000000080a087210 */ /* 0x000fc80007ffe009 */
[----:B-----5:R-:W-:Y:S02]  /*1020*/  IADD3 R16, PT, PT, R16, R8, R11 ;  /* 0x0000000810107210 */ /* 0x020fe40007ffe00b */
[----:B------:R-:W4:Y:S02]  /*1030*/  LDS.128 R8, [UR6+0x80] ;  /* 0x00008006ff087984 */ /* 0x000f240008000c00 */
[----:B------:R-:W-:-:S04]  /*1040*/  IADD3 R16, PT, PT, R18, R16, R17 ;  /* 0x0000001012107210 */ /* 0x000fc80007ffe011 */
[----:B---3--:R-:W-:Y:S02]  /*1050*/  IADD3 R12, PT, PT, R12, R16, R19 ;  /* 0x000000100c0c7210 */ /* 0x008fe40007ffe013 */
[----:B------:R-:W3:Y:S02]  /*1060*/  LDS.128 R16, [UR6+0x90] ;  /* 0x00009006ff107984 */ /* 0x000ee40008000c00 */
[----:B------:R-:W-:-:S04]  /*1070*/  IADD3 R12, PT, PT, R14, R12, R13 ;  /* 0x0000000c0e0c7210 */ /* 0x000fc80007ffe00d */
[----:B--2---:R-:W-:Y:S02]  /*1080*/  IADD3 R24, PT, PT, R24, R12, R15 ;  /* 0x0000000c18187210 */ /* 0x004fe40007ffe00f */
[----:B------:R-:W2:Y:S02]  /*1090*/  LDS.128 R12, [UR6+0xa0] ;  /* 0x0000a006ff0c7984 */ /* 0x000ea40008000c00 */
[----:B------:R-:W-:-:S04]  /*10a0*/  IADD3 R24, PT, PT, R26, R24, R25 ;  /* 0x000000181a187210 */ /* 0x000fc80007ffe019 */
[----:B-1----:R-:W-:Y:S02]  /*10b0*/  IADD3 R4, PT, PT, R4, R24, R27 ;  /* 0x0000001804047210 */ /* 0x002fe40007ffe01b */
[----:B------:R-:W1:Y:S02]  /*10c0*/  LDS.128 R24, [UR6+0xb0] ;  /* 0x0000b006ff187984 */ /* 0x000e640008000c00 */
[----:B------:R-:W-:-:S04]  /*10d0*/  IADD3 R4, PT, PT, R6, R4, R5 ;  /* 0x0000000406047210 */ /* 0x000fc80007ffe005 */
[----:B0-----:R-:W-:Y:S02]  /*10e0*/  IADD3 R20, PT, PT, R20, R4, R7 ;  /* 0x0000000414147210 */ /* 0x001fe40007ffe007 */
[----:B------:R-:W0:Y:S02]  /*10f0*/  LDS.128 R4, [UR6+0xc0] ;  /* 0x0000c006ff047984 */ /* 0x000e240008000c00 */
[----:B------:R-:W-:-:S04]  /*1100*/  IADD3 R20, PT, PT, R22, R20, R21 ;  /* 0x0000001416147210 */ /* 0x000fc80007ffe015 */
[----:B----4-:R-:W-:Y:S02]  /*1110*/  IADD3 R8, PT, PT, R8, R20, R23 ;  /* 0x0000001408087210 */ /* 0x010fe40007ffe017 */
[----:B------:R-:W4:Y:S02]  /*1120*/  LDS.128 R20, [UR6+0xd0] ;  /* 0x0000d006ff147984 */ /* 0x000f240008000c00 */
[----:B------:R-:W-:-:S04]  /*1130*/  IADD3 R8, PT, PT, R10, R8, R9 ;  /* 0x000000080a087210 */ /* 0x000fc80007ffe009 */
[----:B---3--:R-:W-:Y:S02]  /*1140*/  IADD3 R16, PT, PT, R16, R8, R11 ;  /* 0x0000000810107210 */ /* 0x008fe40007ffe00b */
[----:B------:R-:W3:Y:S02]  /*1150*/  LDS.128 R8, [UR6+0xe0] ;  /* 0x0000e006ff087984 */ /* 0x000ee40008000c00 */
[----:B------:R-:W-:-:S04]  /*1160*/  IADD3 R16, PT, PT, R18, R16, R17 ;  /* 0x0000001012107210 */ /* 0x000fc80007ffe011 */
[----:B--2---:R-:W-:Y:S02]  /*1170*/  IADD3 R12, PT, PT, R12, R16, R19 ;  /* 0x000000100c0c7210 */ /* 0x004fe40007ffe013 */
[----:B------:R-:W2:Y:S02]  /*1180*/  LDS.128 R16, [UR6+0xf0] ;  /* 0x0000f006ff107984 */ /* 0x000ea40008000c00 */
[----:B------:R-:W-:Y:S02]  /*1190*/  IADD3 R12, PT, PT, R14, R12, R13 ;  /* 0x0000000c0e0c7210 */ /* 0x000fe40007ffe00d */
[----:B------:R-:W5:Y:S02]  /*11a0*/  LDC R14, c[0x0][0x394] ;  /* 0x0000e500ff0e7b82 */ /* 0x000f640000000800 */
[----:B-1----:R-:W-:-:S04]  /*11b0*/  IADD3 R12, PT, PT, R24, R12, R15 ;  /* 0x0000000c180c7210 */ /* 0x002fc80007ffe00f */
[----:B------:R-:W-:Y:S02]  /*11c0*/  IADD3 R12, PT, PT, R26, R12, R25 ;  /* 0x0000000c1a0c7210 */ /* 0x000fe40007ffe019 */
[----:B------:R-:W5:Y:S02]  /*11d0*/  LDC R13, c[0x0][0x374] ;  /* 0x0000dd00ff0d7b82 */ /* 0x000f640000000800 */
[----:B0-----:R-:W-:-:S04]  /*11e0*/  IADD3 R4, PT, PT, R4, R12, R27 ;  /* 0x0000000c04047210 */ /* 0x001fc80007ffe01b */
[----:B------:R-:W-:-:S04]  /*11f0*/  IADD3 R4, PT, PT, R6, R4, R5 ;  /* 0x0000000406047210 */ /* 0x000fc80007ffe005 */
[----:B----4-:R-:W-:-:S04]  /*1200*/  IADD3 R4, PT, PT, R20, R4, R7 ;  /* 0x0000000414047210 */ /* 0x010fc80007ffe007 */
[----:B------:R-:W-:-:S04]  /*1210*/  IADD3 R4, PT, PT, R22, R4, R21 ;  /* 0x0000000416047210 */ /* 0x000fc80007ffe015 */
[----:B---3--:R-:W-:-:S04]  /*1220*/  IADD3 R4, PT, PT, R8, R4, R23 ;  /* 0x0000000408047210 */ /* 0x008fc80007ffe017 */
[----:B------:R-:W-:Y:S01]  /*1230*/  IADD3 R4, PT, PT, R10, R4, R9 ;  /* 0x000000040a047210 */ /* 0x000fe20007ffe009 */
[----:B-----5:R-:W-:-:S03]  /*1240*/  IMAD R5, R13, R14, UR7 ;  /* 0x000000070d057e24 */ /* 0x020fc6000f8e020e */
[----:B--2---:R-:W-:Y:S01]  /*1250*/  IADD3 R4, PT, PT, R16, R4, R11 ;  /* 0x0000000410047210 */ /* 0x004fe20007ffe00b */
[----:B------:R-:W-:-:S03]  /*1260*/  IMAD R5, R5, R0, UR10 ;  /* 0x0000000a05057e24 */ /* 0x000fc6000f8e0200 */
[----:B------:R-:W-:Y:S01]  /*1270*/  IADD3 R4, PT, PT, R18, R4, R17 ;  /* 0x0000000412047210 */ /* 0x000fe20007ffe011 */
[----:B------:R-:W-:-:S04]  /*1280*/  IMAD.WIDE R2, R5, 0x4, R2 ;  /* 0x0000000405027825 */ /* 0x000fc800078e0202 */
[----:B------:R-:W-:-:S05]  /*1290*/  IMAD.IADD R19, R4, 0x1, R19 ;  /* 0x0000000104137824 */ /* 0x000fca00078e0213 */
[----:B------:R-:W-:Y:S01]  /*12a0*/  STG.E desc[UR8][R2.64], R19 ;  /* 0x0000001302007986 */ /* 0x000fe2000c101908 */
[----:B------:R-:W-:Y:S05]  /*12b0*/  EXIT ;  /* 0x000000000000794d */ /* 0x000fea0003800000 */
.L_x_56:
        /* <DEDUP_REMOVED lines=12> */
.L_x_59:


//--------------------- .nv.shared.reserved.0     --------------------------
	.section	.nv.shared.reserved.0,"aw",@nobits
	.weak		__nv_reservedSMEM_offset_0_alias
	.size		__nv_reservedSMEM_offset_0_alias, 0, 64
	.other		__nv_reservedSMEM_offset_0_alias,@"STO_CUDA_RESERVED_SHARED STV_DEFAULT"
__nv_reservedSMEM_offset_0_alias:
	.zero		0
	.zero		64


//--------------------- .nv.shared._Z24make_iteration_in_globalPKiS0_iiPiS1_ --------------------------
	.section	.nv.shared._Z24make_iteration_in_globalPKiS0_iiPiS1_,"aw",@nobits
	.sectionflags	@""
	.align	4
.nv.shared._Z24make_iteration_in_globalPKiS0_iiPiS1_:
	.zero		1280


//--------------------- .nv.shared._Z24make_iteration_in_sharedPKiS0_iiPiS1_ --------------------------
	.section	.nv.shared._Z24make_iteration_in_sharedPKiS0_iiPiS1_,"aw",@nobits
	.sectionflags	@""
	.align	4
.nv.shared._Z24make_iteration_in_sharedPKiS0_iiPiS1_:
	.zero		1536


//--------------------- .nv.constant0._Z17reduce_infectionsPiPKiii --------------------------
	.section	.nv.constant0._Z17reduce_infectionsPiPKiii,"a",@progbits
	.sectionflags	@""
	.align	4
.nv.constant0._Z17reduce_infectionsPiPKiii:
	.zero		920


//--------------------- .nv.constant0._Z24make_iteration_in_globalPKiS0_iiPiS1_ --------------------------
	.section	.nv.constant0._Z24make_iteration_in_globalPKiS0_iiPiS1_,"a",@progbits
	.sectionflags	@""
	.align	4
.nv.constant0._Z24make_iteration_in_globalPKiS0_iiPiS1_:
	.zero		936


//--------------------- .nv.constant0._Z24make_iteration_in_sharedPKiS0_iiPiS1_ --------------------------
	.section	.nv.constant0._Z24make_iteration_in_sharedPKiS0_iiPiS1_,"a",@progbits
	.sectionflags	@""
	.align	4
.nv.constant0._Z24make_iteration_in_sharedPKiS0_iiPiS1_:
	.zero		936


//--------------------- SYMBOLS --------------------------

	.type		.nv.reservedSmem.offset0,@object
	.size		.nv.reservedSmem.offset0,0x4
	.type		.nv.reservedSmem.cap,@object
	.size		.nv.reservedSmem.cap,0x4
